//
// Generated by NVIDIA NVVM Compiler
//
// Compiler Build ID: CL-36424714
// Cuda compilation tools, release 13.0, V13.0.88
// Based on NVVM 20.0.0
//

.version 9.0
.target sm_100
.address_size 64

	// .globl	_Z20gemm_baseline_kernelPfS_S_iii
// _ZZ11gemm_kernelILi128ELi8ELi128ELi8ELi8ELb1EEvPfS0_S0_iiiE2As has been demoted
// _ZZ11gemm_kernelILi128ELi8ELi128ELi8ELi8ELb1EEvPfS0_S0_iiiE2Bs has been demoted

.visible .entry _Z20gemm_baseline_kernelPfS_S_iii(
	.param .u64 .ptr .align 1 _Z20gemm_baseline_kernelPfS_S_iii_param_0,
	.param .u64 .ptr .align 1 _Z20gemm_baseline_kernelPfS_S_iii_param_1,
	.param .u64 .ptr .align 1 _Z20gemm_baseline_kernelPfS_S_iii_param_2,
	.param .u32 _Z20gemm_baseline_kernelPfS_S_iii_param_3,
	.param .u32 _Z20gemm_baseline_kernelPfS_S_iii_param_4,
	.param .u32 _Z20gemm_baseline_kernelPfS_S_iii_param_5
)
{
	.reg .pred 	%p<13>;
	.reg .b32 	%r<41>;
	.reg .b32 	%f<68>;
	.reg .b64 	%rd<53>;

	ld.param.u64 	%rd7, [_Z20gemm_baseline_kernelPfS_S_iii_param_0];
	ld.param.u64 	%rd8, [_Z20gemm_baseline_kernelPfS_S_iii_param_1];
	ld.param.u64 	%rd6, [_Z20gemm_baseline_kernelPfS_S_iii_param_2];
	ld.param.u32 	%r20, [_Z20gemm_baseline_kernelPfS_S_iii_param_3];
	ld.param.u32 	%r18, [_Z20gemm_baseline_kernelPfS_S_iii_param_4];
	ld.param.u32 	%r19, [_Z20gemm_baseline_kernelPfS_S_iii_param_5];
	cvta.to.global.u64 	%rd1, %rd8;
	cvta.to.global.u64 	%rd2, %rd7;
	mov.u32 	%r21, %ctaid.y;
	mov.u32 	%r22, %ntid.y;
	mov.u32 	%r23, %tid.y;
	mad.lo.s32 	%r1, %r21, %r22, %r23;
	mov.u32 	%r24, %ctaid.x;
	mov.u32 	%r25, %ntid.x;
	mov.u32 	%r26, %tid.x;
	mad.lo.s32 	%r2, %r24, %r25, %r26;
	setp.ge.s32 	%p1, %r1, %r20;
	setp.ge.s32 	%p2, %r2, %r18;
	or.pred  	%p3, %p1, %p2;
	@%p3 bra 	$L__BB0_14;
	setp.lt.s32 	%p4, %r19, 1;
	mov.f32 	%f67, 0f00000000;
	@%p4 bra 	$L__BB0_13;
	mul.lo.s32 	%r3, %r19, %r1;
	and.b32  	%r4, %r19, 7;
	setp.lt.u32 	%p5, %r19, 8;
	mov.f32 	%f67, 0f00000000;
	mov.b32 	%r39, 0;
	@%p5 bra 	$L__BB0_5;
	and.b32  	%r39, %r19, 2147483640;
	neg.s32 	%r37, %r39;
	shl.b32 	%r7, %r18, 3;
	mul.wide.u32 	%rd9, %r3, 4;
	add.s64 	%rd10, %rd9, %rd2;
	add.s64 	%rd52, %rd10, 16;
	mov.f32 	%f67, 0f00000000;
	mul.wide.s32 	%rd13, %r18, 4;
	mov.u32 	%r36, %r2;
$L__BB0_4:
	.pragma "nounroll";
	ld.global.f32 	%f17, [%rd52+-16];
	mul.wide.s32 	%rd11, %r36, 4;
	add.s64 	%rd12, %rd1, %rd11;
	ld.global.f32 	%f18, [%rd12];
	fma.rn.f32 	%f19, %f17, %f18, %f67;
	ld.global.f32 	%f20, [%rd52+-12];
	add.s64 	%rd14, %rd12, %rd13;
	ld.global.f32 	%f21, [%rd14];
	fma.rn.f32 	%f22, %f20, %f21, %f19;
	ld.global.f32 	%f23, [%rd52+-8];
	add.s64 	%rd15, %rd14, %rd13;
	ld.global.f32 	%f24, [%rd15];
	fma.rn.f32 	%f25, %f23, %f24, %f22;
	ld.global.f32 	%f26, [%rd52+-4];
	add.s64 	%rd16, %rd15, %rd13;
	ld.global.f32 	%f27, [%rd16];
	fma.rn.f32 	%f28, %f26, %f27, %f25;
	ld.global.f32 	%f29, [%rd52];
	add.s64 	%rd17, %rd16, %rd13;
	ld.global.f32 	%f30, [%rd17];
	fma.rn.f32 	%f31, %f29, %f30, %f28;
	ld.global.f32 	%f32, [%rd52+4];
	add.s64 	%rd18, %rd17, %rd13;
	ld.global.f32 	%f33, [%rd18];
	fma.rn.f32 	%f34, %f32, %f33, %f31;
	ld.global.f32 	%f35, [%rd52+8];
	add.s64 	%rd19, %rd18, %rd13;
	ld.global.f32 	%f36, [%rd19];
	fma.rn.f32 	%f37, %f35, %f36, %f34;
	ld.global.f32 	%f38, [%rd52+12];
	add.s64 	%rd20, %rd19, %rd13;
	ld.global.f32 	%f39, [%rd20];
	fma.rn.f32 	%f67, %f38, %f39, %f37;
	add.s32 	%r37, %r37, 8;
	add.s32 	%r36, %r36, %r7;
	add.s64 	%rd52, %rd52, 32;
	setp.ne.s32 	%p6, %r37, 0;
	@%p6 bra 	$L__BB0_4;
$L__BB0_5:
	setp.eq.s32 	%p7, %r4, 0;
	@%p7 bra 	$L__BB0_13;
	and.b32  	%r13, %r19, 3;
	setp.lt.u32 	%p8, %r4, 4;
	@%p8 bra 	$L__BB0_8;
	add.s32 	%r28, %r39, %r3;
	mul.wide.u32 	%rd21, %r28, 4;
	add.s64 	%rd22, %rd2, %rd21;
	ld.global.f32 	%f41, [%rd22];
	mad.lo.s32 	%r29, %r39, %r18, %r2;
	mul.wide.s32 	%rd23, %r29, 4;
	add.s64 	%rd24, %rd1, %rd23;
	ld.global.f32 	%f42, [%rd24];
	fma.rn.f32 	%f43, %f41, %f42, %f67;
	cvt.u64.u32 	%rd25, %r3;
	cvt.u64.u32 	%rd26, %r39;
	add.s64 	%rd27, %rd26, %rd25;
	shl.b64 	%rd28, %rd27, 2;
	add.s64 	%rd29, %rd2, %rd28;
	ld.global.f32 	%f44, [%rd29+4];
	mul.wide.s32 	%rd30, %r18, 4;
	add.s64 	%rd31, %rd24, %rd30;
	ld.global.f32 	%f45, [%rd31];
	fma.rn.f32 	%f46, %f44, %f45, %f43;
	ld.global.f32 	%f47, [%rd29+8];
	add.s64 	%rd32, %rd31, %rd30;
	ld.global.f32 	%f48, [%rd32];
	fma.rn.f32 	%f49, %f47, %f48, %f46;
	ld.global.f32 	%f50, [%rd29+12];
	add.s64 	%rd33, %rd32, %rd30;
	ld.global.f32 	%f51, [%rd33];
	fma.rn.f32 	%f67, %f50, %f51, %f49;
	add.s32 	%r39, %r39, 4;
$L__BB0_8:
	setp.eq.s32 	%p9, %r13, 0;
	@%p9 bra 	$L__BB0_13;
	setp.eq.s32 	%p10, %r13, 1;
	@%p10 bra 	$L__BB0_11;
	add.s32 	%r30, %r39, %r3;
	mul.wide.u32 	%rd34, %r30, 4;
	add.s64 	%rd35, %rd2, %rd34;
	ld.global.f32 	%f53, [%rd35];
	mad.lo.s32 	%r31, %r39, %r18, %r2;
	mul.wide.s32 	%rd36, %r31, 4;
	add.s64 	%rd37, %rd1, %rd36;
	ld.global.f32 	%f54, [%rd37];
	fma.rn.f32 	%f55, %f53, %f54, %f67;
	cvt.u64.u32 	%rd38, %r3;
	cvt.u64.u32 	%rd39, %r39;
	add.s64 	%rd40, %rd39, %rd38;
	shl.b64 	%rd41, %rd40, 2;
	add.s64 	%rd42, %rd2, %rd41;
	ld.global.f32 	%f56, [%rd42+4];
	mul.wide.s32 	%rd43, %r18, 4;
	add.s64 	%rd44, %rd37, %rd43;
	ld.global.f32 	%f57, [%rd44];
	fma.rn.f32 	%f67, %f56, %f57, %f55;
	add.s32 	%r39, %r39, 2;
$L__BB0_11:
	and.b32  	%r32, %r19, 1;
	setp.eq.b32 	%p11, %r32, 1;
	not.pred 	%p12, %p11;
	@%p12 bra 	$L__BB0_13;
	add.s32 	%r33, %r39, %r3;
	mul.wide.u32 	%rd45, %r33, 4;
	add.s64 	%rd46, %rd2, %rd45;
	ld.global.f32 	%f58, [%rd46];
	mad.lo.s32 	%r34, %r39, %r18, %r2;
	mul.wide.s32 	%rd47, %r34, 4;
	add.s64 	%rd48, %rd1, %rd47;
	ld.global.f32 	%f59, [%rd48];
	fma.rn.f32 	%f67, %f58, %f59, %f67;
$L__BB0_13:
	mad.lo.s32 	%r35, %r18, %r1, %r2;
	cvta.to.global.u64 	%rd49, %rd6;
	mul.wide.s32 	%rd50, %r35, 4;
	add.s64 	%rd51, %rd49, %rd50;
	st.global.f32 	[%rd51], %f67;
$L__BB0_14:
	ret;

}
	// .globl	_Z11gemm_kernelILi128ELi8ELi128ELi8ELi8ELb1EEvPfS0_S0_iii
.visible .entry _Z11gemm_kernelILi128ELi8ELi128ELi8ELi8ELb1EEvPfS0_S0_iii(
	.param .u64 .ptr .align 1 _Z11gemm_kernelILi128ELi8ELi128ELi8ELi8ELb1EEvPfS0_S0_iii_param_0,
	.param .u64 .ptr .align 1 _Z11gemm_kernelILi128ELi8ELi128ELi8ELi8ELb1EEvPfS0_S0_iii_param_1,
	.param .u64 .ptr .align 1 _Z11gemm_kernelILi128ELi8ELi128ELi8ELi8ELb1EEvPfS0_S0_iii_param_2,
	.param .u32 _Z11gemm_kernelILi128ELi8ELi128ELi8ELi8ELb1EEvPfS0_S0_iii_param_3,
	.param .u32 _Z11gemm_kernelILi128ELi8ELi128ELi8ELi8ELb1EEvPfS0_S0_iii_param_4,
	.param .u32 _Z11gemm_kernelILi128ELi8ELi128ELi8ELi8ELb1EEvPfS0_S0_iii_param_5
)
{
	.reg .pred 	%p<4>;
	.reg .b16 	%rs<5>;
	.reg .b32 	%r<139>;
	.reg .b32 	%f<867>;
	.reg .b64 	%rd<38>;
	// demoted variable
	.shared .align 4 .b8 _ZZ11gemm_kernelILi128ELi8ELi128ELi8ELi8ELb1EEvPfS0_S0_iiiE2As[8192];
	// demoted variable
	.shared .align 4 .b8 _ZZ11gemm_kernelILi128ELi8ELi128ELi8ELi8ELb1EEvPfS0_S0_iiiE2Bs[8192];
	ld.param.u64 	%rd6, [_Z11gemm_kernelILi128ELi8ELi128ELi8ELi8ELb1EEvPfS0_S0_iii_param_0];
	ld.param.u64 	%rd4, [_Z11gemm_kernelILi128ELi8ELi128ELi8ELi8ELb1EEvPfS0_S0_iii_param_1];
	ld.param.u32 	%r11, [_Z11gemm_kernelILi128ELi8ELi128ELi8ELi8ELb1EEvPfS0_S0_iii_param_4];
	ld.param.u32 	%r12, [_Z11gemm_kernelILi128ELi8ELi128ELi8ELi8ELb1EEvPfS0_S0_iii_param_5];
	cvta.to.global.u64 	%rd7, %rd6;
	cvta.to.global.u64 	%rd8, %rd4;
	mov.u32 	%r15, %ctaid.x;
	mov.u32 	%r16, %ctaid.y;
	mov.u32 	%r17, %tid.x;
	mov.u32 	%r18, %tid.y;
	shl.b32 	%r19, %r18, 4;
	add.s32 	%r20, %r19, %r17;
	shr.u32 	%r21, %r20, 1;
	shr.u32 	%r22, %r20, 5;
	shl.b32 	%r23, %r17, 2;
	and.b32  	%r24, %r23, 4;
	shl.b32 	%r25, %r20, 2;
	and.b32  	%r26, %r25, 124;
	mul.lo.s32 	%r27, %r16, %r12;
	shl.b32 	%r28, %r27, 7;
	cvt.s64.s32 	%rd9, %r28;
	shl.b32 	%r29, %r15, 7;
	mul.wide.u32 	%rd10, %r29, 4;
	add.s64 	%rd11, %rd8, %rd10;
	shr.u32 	%r30, %r20, 2;
	and.b32  	%r31, %r30, 8176;
	and.b32  	%r32, %r21, 12;
	or.b32  	%r33, %r31, %r32;
	mad.lo.s32 	%r34, %r12, %r21, %r24;
	cvt.s64.s32 	%rd12, %r34;
	add.s64 	%rd13, %rd9, %rd12;
	shl.b64 	%rd14, %rd13, 2;
	add.s64 	%rd15, %rd14, %rd7;
	ld.global.nc.v4.f32 	{%f862, %f861, %f860, %f859}, [%rd15];
	shl.b32 	%r35, %r17, 11;
	and.b32  	%r36, %r35, 2048;
	mov.u32 	%r37, _ZZ11gemm_kernelILi128ELi8ELi128ELi8ELi8ELb1EEvPfS0_S0_iiiE2As;
	add.s32 	%r38, %r37, %r36;
	shl.b32 	%r39, %r21, 2;
	add.s32 	%r40, %r38, %r39;
	st.shared.f32 	[%r40], %f862;
	st.shared.f32 	[%r40+512], %f861;
	st.shared.f32 	[%r40+1024], %f860;
	st.shared.f32 	[%r40+1536], %f859;
	shl.b32 	%r41, %r22, 9;
	mov.u32 	%r42, _ZZ11gemm_kernelILi128ELi8ELi128ELi8ELi8ELb1EEvPfS0_S0_iiiE2Bs;
	add.s32 	%r43, %r42, %r41;
	shl.b32 	%r44, %r20, 4;
	and.b32  	%r45, %r44, 496;
	add.s32 	%r46, %r43, %r45;
	mad.lo.s32 	%r47, %r11, %r22, %r26;
	mul.wide.s32 	%rd16, %r47, 4;
	add.s64 	%rd17, %rd11, %rd16;
	ld.global.nc.v4.f32 	{%f287, %f288, %f289, %f290}, [%rd17];
	st.shared.v4.f32 	[%r46], {%f287, %f288, %f289, %f290};
	bar.sync 	0;
	shl.b32 	%r48, %r33, 2;
	add.s32 	%r49, %r37, %r48;
	ld.shared.v4.f32 	{%f842, %f841, %f840, %f839}, [%r49];
	ld.shared.v4.f32 	{%f838, %f837, %f836, %f835}, [%r49+256];
	and.b32  	%r50, %r25, 128;
	shl.b32 	%r51, %r17, 4;
	and.b32  	%r52, %r51, 112;
	or.b32  	%r53, %r52, %r50;
	add.s32 	%r54, %r42, %r53;
	ld.shared.v4.f32 	{%f850, %f849, %f848, %f847}, [%r54];
	ld.shared.v4.f32 	{%f846, %f845, %f844, %f843}, [%r54+256];
	add.s64 	%rd37, %rd15, 32;
	add.s32 	%r55, %r22, 8;
	mad.lo.s32 	%r135, %r11, %r55, %r26;
	mov.b32 	%r137, 0;
	mov.b32 	%r136, 1;
	mov.f32 	%f771, 0f00000000;
	mov.f32 	%f772, %f771;
	mov.f32 	%f773, %f771;
	mov.f32 	%f774, %f771;
	mov.f32 	%f775, %f771;
	mov.f32 	%f776, %f771;
	mov.f32 	%f777, %f771;
	mov.f32 	%f778, %f771;
	mov.f32 	%f779, %f771;
	mov.f32 	%f780, %f771;
	mov.f32 	%f781, %f771;
	mov.f32 	%f782, %f771;
	mov.f32 	%f783, %f771;
	mov.f32 	%f784, %f771;
	mov.f32 	%f785, %f771;
	mov.f32 	%f786, %f771;
	mov.f32 	%f787, %f771;
	mov.f32 	%f788, %f771;
	mov.f32 	%f789, %f771;
	mov.f32 	%f790, %f771;
	mov.f32 	%f791, %f771;
	mov.f32 	%f792, %f771;
	mov.f32 	%f793, %f771;
	mov.f32 	%f794, %f771;
	mov.f32 	%f795, %f771;
	mov.f32 	%f796, %f771;
	mov.f32 	%f797, %f771;
	mov.f32 	%f798, %f771;
	mov.f32 	%f799, %f771;
	mov.f32 	%f800, %f771;
	mov.f32 	%f801, %f771;
	mov.f32 	%f802, %f771;
	mov.f32 	%f803, %f771;
	mov.f32 	%f804, %f771;
	mov.f32 	%f805, %f771;
	mov.f32 	%f806, %f771;
	mov.f32 	%f807, %f771;
	mov.f32 	%f808, %f771;
	mov.f32 	%f809, %f771;
	mov.f32 	%f810, %f771;
	mov.f32 	%f811, %f771;
	mov.f32 	%f812, %f771;
	mov.f32 	%f813, %f771;
	mov.f32 	%f814, %f771;
	mov.f32 	%f815, %f771;
	mov.f32 	%f816, %f771;
	mov.f32 	%f817, %f771;
	mov.f32 	%f818, %f771;
	mov.f32 	%f819, %f771;
	mov.f32 	%f820, %f771;
	mov.f32 	%f821, %f771;
	mov.f32 	%f822, %f771;
	mov.f32 	%f823, %f771;
	mov.f32 	%f824, %f771;
	mov.f32 	%f825, %f771;
	mov.f32 	%f826, %f771;
	mov.f32 	%f827, %f771;
	mov.f32 	%f828, %f771;
	mov.f32 	%f829, %f771;
	mov.f32 	%f830, %f771;
	mov.f32 	%f831, %f771;
	mov.f32 	%f832, %f771;
	mov.f32 	%f833, %f771;
	mov.f32 	%f834, %f771;
$L__BB1_1:
	ld.param.u32 	%r132, [_Z11gemm_kernelILi128ELi8ELi128ELi8ELi8ELb1EEvPfS0_S0_iii_param_5];
	add.s32 	%r137, %r137, 8;
	setp.ge.s32 	%p1, %r137, %r132;
	@%p1 bra 	$L__BB1_3;
	ld.param.u64 	%rd35, [_Z11gemm_kernelILi128ELi8ELi128ELi8ELi8ELb1EEvPfS0_S0_iii_param_1];
	ld.global.nc.v4.f32 	{%f862, %f861, %f860, %f859}, [%rd37];
	cvta.to.global.u64 	%rd18, %rd35;
	mov.u32 	%r56, %ctaid.x;
	shl.b32 	%r57, %r56, 7;
	mul.wide.u32 	%rd19, %r57, 4;
	add.s64 	%rd20, %rd18, %rd19;
	mul.wide.s32 	%rd21, %r135, 4;
	add.s64 	%rd22, %rd20, %rd21;
	ld.global.nc.v4.f32 	{%f866, %f865, %f864, %f863}, [%rd22];
$L__BB1_3:
	ld.param.u32 	%r133, [_Z11gemm_kernelILi128ELi8ELi128ELi8ELi8ELb1EEvPfS0_S0_iii_param_5];
	setp.ge.s32 	%p2, %r137, %r133;
	shl.b32 	%r58, %r136, 12;
	xor.b32  	%r59, %r58, 4096;
	mov.u32 	%r60, _ZZ11gemm_kernelILi128ELi8ELi128ELi8ELi8ELb1EEvPfS0_S0_iiiE2As;
	add.s32 	%r61, %r60, %r59;
	mov.u32 	%r62, _ZZ11gemm_kernelILi128ELi8ELi128ELi8ELi8ELb1EEvPfS0_S0_iiiE2Bs;
	add.s32 	%r63, %r62, %r59;
	mov.u32 	%r64, %tid.y;
	shl.b32 	%r65, %r64, 4;
	mov.u32 	%r66, %tid.x;
	add.s32 	%r67, %r65, %r66;
	shr.u32 	%r68, %r67, 2;
	and.b32  	%r69, %r68, 8176;
	shr.u32 	%r70, %r67, 1;
	and.b32  	%r71, %r70, 12;
	or.b32  	%r72, %r69, %r71;
	shl.b32 	%r73, %r72, 2;
	add.s32 	%r74, %r61, %r73;
	ld.shared.v4.f32 	{%f291, %f292, %f293, %f294}, [%r74+512];
	ld.shared.v4.f32 	{%f295, %f296, %f297, %f298}, [%r74+768];
	shl.b32 	%r75, %r67, 2;
	and.b32  	%r76, %r75, 128;
	shl.b32 	%r77, %r66, 4;
	and.b32  	%r78, %r77, 112;
	or.b32  	%r79, %r78, %r76;
	add.s32 	%r80, %r63, %r79;
	ld.shared.v4.f32 	{%f299, %f300, %f301, %f302}, [%r80+512];
	ld.shared.v4.f32 	{%f303, %f304, %f305, %f306}, [%r80+768];
	fma.rn.f32 	%f307, %f842, %f850, %f834;
	fma.rn.f32 	%f308, %f842, %f849, %f833;
	fma.rn.f32 	%f309, %f842, %f848, %f832;
	fma.rn.f32 	%f310, %f842, %f847, %f831;
	fma.rn.f32 	%f311, %f842, %f846, %f830;
	fma.rn.f32 	%f312, %f842, %f845, %f829;
	fma.rn.f32 	%f313, %f842, %f844, %f828;
	fma.rn.f32 	%f314, %f842, %f843, %f827;
	fma.rn.f32 	%f315, %f841, %f850, %f826;
	fma.rn.f32 	%f316, %f841, %f849, %f825;
	fma.rn.f32 	%f317, %f841, %f848, %f824;
	fma.rn.f32 	%f318, %f841, %f847, %f823;
	fma.rn.f32 	%f319, %f841, %f846, %f822;
	fma.rn.f32 	%f320, %f841, %f845, %f821;
	fma.rn.f32 	%f321, %f841, %f844, %f820;
	fma.rn.f32 	%f322, %f841, %f843, %f819;
	fma.rn.f32 	%f323, %f840, %f850, %f818;
	fma.rn.f32 	%f324, %f840, %f849, %f817;
	fma.rn.f32 	%f325, %f840, %f848, %f816;
	fma.rn.f32 	%f326, %f840, %f847, %f815;
	fma.rn.f32 	%f327, %f840, %f846, %f814;
	fma.rn.f32 	%f328, %f840, %f845, %f813;
	fma.rn.f32 	%f329, %f840, %f844, %f812;
	fma.rn.f32 	%f330, %f840, %f843, %f811;
	fma.rn.f32 	%f331, %f839, %f850, %f810;
	fma.rn.f32 	%f332, %f839, %f849, %f809;
	fma.rn.f32 	%f333, %f839, %f848, %f808;
	fma.rn.f32 	%f334, %f839, %f847, %f807;
	fma.rn.f32 	%f335, %f839, %f846, %f806;
	fma.rn.f32 	%f336, %f839, %f845, %f805;
	fma.rn.f32 	%f337, %f839, %f844, %f804;
	fma.rn.f32 	%f338, %f839, %f843, %f803;
	fma.rn.f32 	%f339, %f838, %f850, %f802;
	fma.rn.f32 	%f340, %f838, %f849, %f801;
	fma.rn.f32 	%f341, %f838, %f848, %f800;
	fma.rn.f32 	%f342, %f838, %f847, %f799;
	fma.rn.f32 	%f343, %f838, %f846, %f798;
	fma.rn.f32 	%f344, %f838, %f845, %f797;
	fma.rn.f32 	%f345, %f838, %f844, %f796;
	fma.rn.f32 	%f346, %f838, %f843, %f795;
	fma.rn.f32 	%f347, %f837, %f850, %f794;
	fma.rn.f32 	%f348, %f837, %f849, %f793;
	fma.rn.f32 	%f349, %f837, %f848, %f792;
	fma.rn.f32 	%f350, %f837, %f847, %f791;
	fma.rn.f32 	%f351, %f837, %f846, %f790;
	fma.rn.f32 	%f352, %f837, %f845, %f789;
	fma.rn.f32 	%f353, %f837, %f844, %f788;
	fma.rn.f32 	%f354, %f837, %f843, %f787;
	fma.rn.f32 	%f355, %f836, %f850, %f786;
	fma.rn.f32 	%f356, %f836, %f849, %f785;
	fma.rn.f32 	%f357, %f836, %f848, %f784;
	fma.rn.f32 	%f358, %f836, %f847, %f783;
	fma.rn.f32 	%f359, %f836, %f846, %f782;
	fma.rn.f32 	%f360, %f836, %f845, %f781;
	fma.rn.f32 	%f361, %f836, %f844, %f780;
	fma.rn.f32 	%f362, %f836, %f843, %f779;
	fma.rn.f32 	%f363, %f835, %f850, %f778;
	fma.rn.f32 	%f364, %f835, %f849, %f777;
	fma.rn.f32 	%f365, %f835, %f848, %f776;
	fma.rn.f32 	%f366, %f835, %f847, %f775;
	fma.rn.f32 	%f367, %f835, %f846, %f774;
	fma.rn.f32 	%f368, %f835, %f845, %f773;
	fma.rn.f32 	%f369, %f835, %f844, %f772;
	fma.rn.f32 	%f370, %f835, %f843, %f771;
	ld.shared.v4.f32 	{%f371, %f372, %f373, %f374}, [%r74+1024];
	ld.shared.v4.f32 	{%f375, %f376, %f377, %f378}, [%r74+1280];
	ld.shared.v4.f32 	{%f379, %f380, %f381, %f382}, [%r80+1024];
	ld.shared.v4.f32 	{%f383, %f384, %f385, %f386}, [%r80+1280];
	fma.rn.f32 	%f387, %f291, %f299, %f307;
	fma.rn.f32 	%f388, %f291, %f300, %f308;
	fma.rn.f32 	%f389, %f291, %f301, %f309;
	fma.rn.f32 	%f390, %f291, %f302, %f310;
	fma.rn.f32 	%f391, %f291, %f303, %f311;
	fma.rn.f32 	%f392, %f291, %f304, %f312;
	fma.rn.f32 	%f393, %f291, %f305, %f313;
	fma.rn.f32 	%f394, %f291, %f306, %f314;
	fma.rn.f32 	%f395, %f292, %f299, %f315;
	fma.rn.f32 	%f396, %f292, %f300, %f316;
	fma.rn.f32 	%f397, %f292, %f301, %f317;
	fma.rn.f32 	%f398, %f292, %f302, %f318;
	fma.rn.f32 	%f399, %f292, %f303, %f319;
	fma.rn.f32 	%f400, %f292, %f304, %f320;
	fma.rn.f32 	%f401, %f292, %f305, %f321;
	fma.rn.f32 	%f402, %f292, %f306, %f322;
	fma.rn.f32 	%f403, %f293, %f299, %f323;
	fma.rn.f32 	%f404, %f293, %f300, %f324;
	fma.rn.f32 	%f405, %f293, %f301, %f325;
	fma.rn.f32 	%f406, %f293, %f302, %f326;
	fma.rn.f32 	%f407, %f293, %f303, %f327;
	fma.rn.f32 	%f408, %f293, %f304, %f328;
	fma.rn.f32 	%f409, %f293, %f305, %f329;
	fma.rn.f32 	%f410, %f293, %f306, %f330;
	fma.rn.f32 	%f411, %f294, %f299, %f331;
	fma.rn.f32 	%f412, %f294, %f300, %f332;
	fma.rn.f32 	%f413, %f294, %f301, %f333;
	fma.rn.f32 	%f414, %f294, %f302, %f334;
	fma.rn.f32 	%f415, %f294, %f303, %f335;
	fma.rn.f32 	%f416, %f294, %f304, %f336;
	fma.rn.f32 	%f417, %f294, %f305, %f337;
	fma.rn.f32 	%f418, %f294, %f306, %f338;
	fma.rn.f32 	%f419, %f295, %f299, %f339;
	fma.rn.f32 	%f420, %f295, %f300, %f340;
	fma.rn.f32 	%f421, %f295, %f301, %f341;
	fma.rn.f32 	%f422, %f295, %f302, %f342;
	fma.rn.f32 	%f423, %f295, %f303, %f343;
	fma.rn.f32 	%f424, %f295, %f304, %f344;
	fma.rn.f32 	%f425, %f295, %f305, %f345;
	fma.rn.f32 	%f426, %f295, %f306, %f346;
	fma.rn.f32 	%f427, %f296, %f299, %f347;
	fma.rn.f32 	%f428, %f296, %f300, %f348;
	fma.rn.f32 	%f429, %f296, %f301, %f349;
	fma.rn.f32 	%f430, %f296, %f302, %f350;
	fma.rn.f32 	%f431, %f296, %f303, %f351;
	fma.rn.f32 	%f432, %f296, %f304, %f352;
	fma.rn.f32 	%f433, %f296, %f305, %f353;
	fma.rn.f32 	%f434, %f296, %f306, %f354;
	fma.rn.f32 	%f435, %f297, %f299, %f355;
	fma.rn.f32 	%f436, %f297, %f300, %f356;
	fma.rn.f32 	%f437, %f297, %f301, %f357;
	fma.rn.f32 	%f438, %f297, %f302, %f358;
	fma.rn.f32 	%f439, %f297, %f303, %f359;
	fma.rn.f32 	%f440, %f297, %f304, %f360;
	fma.rn.f32 	%f441, %f297, %f305, %f361;
	fma.rn.f32 	%f442, %f297, %f306, %f362;
	fma.rn.f32 	%f443, %f298, %f299, %f363;
	fma.rn.f32 	%f444, %f298, %f300, %f364;
	fma.rn.f32 	%f445, %f298, %f301, %f365;
	fma.rn.f32 	%f446, %f298, %f302, %f366;
	fma.rn.f32 	%f447, %f298, %f303, %f367;
	fma.rn.f32 	%f448, %f298, %f304, %f368;
	fma.rn.f32 	%f449, %f298, %f305, %f369;
	fma.rn.f32 	%f450, %f298, %f306, %f370;
	ld.shared.v4.f32 	{%f451, %f452, %f453, %f454}, [%r74+1536];
	ld.shared.v4.f32 	{%f455, %f456, %f457, %f458}, [%r74+1792];
	ld.shared.v4.f32 	{%f459, %f460, %f461, %f462}, [%r80+1536];
	ld.shared.v4.f32 	{%f463, %f464, %f465, %f466}, [%r80+1792];
	fma.rn.f32 	%f467, %f371, %f379, %f387;
	fma.rn.f32 	%f468, %f371, %f380, %f388;
	fma.rn.f32 	%f469, %f371, %f381, %f389;
	fma.rn.f32 	%f470, %f371, %f382, %f390;
	fma.rn.f32 	%f471, %f371, %f383, %f391;
	fma.rn.f32 	%f472, %f371, %f384, %f392;
	fma.rn.f32 	%f473, %f371, %f385, %f393;
	fma.rn.f32 	%f474, %f371, %f386, %f394;
	fma.rn.f32 	%f475, %f372, %f379, %f395;
	fma.rn.f32 	%f476, %f372, %f380, %f396;
	fma.rn.f32 	%f477, %f372, %f381, %f397;
	fma.rn.f32 	%f478, %f372, %f382, %f398;
	fma.rn.f32 	%f479, %f372, %f383, %f399;
	fma.rn.f32 	%f480, %f372, %f384, %f400;
	fma.rn.f32 	%f481, %f372, %f385, %f401;
	fma.rn.f32 	%f482, %f372, %f386, %f402;
	fma.rn.f32 	%f483, %f373, %f379, %f403;
	fma.rn.f32 	%f484, %f373, %f380, %f404;
	fma.rn.f32 	%f485, %f373, %f381, %f405;
	fma.rn.f32 	%f486, %f373, %f382, %f406;
	fma.rn.f32 	%f487, %f373, %f383, %f407;
	fma.rn.f32 	%f488, %f373, %f384, %f408;
	fma.rn.f32 	%f489, %f373, %f385, %f409;
	fma.rn.f32 	%f490, %f373, %f386, %f410;
	fma.rn.f32 	%f491, %f374, %f379, %f411;
	fma.rn.f32 	%f492, %f374, %f380, %f412;
	fma.rn.f32 	%f493, %f374, %f381, %f413;
	fma.rn.f32 	%f494, %f374, %f382, %f414;
	fma.rn.f32 	%f495, %f374, %f383, %f415;
	fma.rn.f32 	%f496, %f374, %f384, %f416;
	fma.rn.f32 	%f497, %f374, %f385, %f417;
	fma.rn.f32 	%f498, %f374, %f386, %f418;
	fma.rn.f32 	%f499, %f375, %f379, %f419;
	fma.rn.f32 	%f500, %f375, %f380, %f420;
	fma.rn.f32 	%f501, %f375, %f381, %f421;
	fma.rn.f32 	%f502, %f375, %f382, %f422;
	fma.rn.f32 	%f503, %f375, %f383, %f423;
	fma.rn.f32 	%f504, %f375, %f384, %f424;
	fma.rn.f32 	%f505, %f375, %f385, %f425;
	fma.rn.f32 	%f506, %f375, %f386, %f426;
	fma.rn.f32 	%f507, %f376, %f379, %f427;
	fma.rn.f32 	%f508, %f376, %f380, %f428;
	fma.rn.f32 	%f509, %f376, %f381, %f429;
	fma.rn.f32 	%f510, %f376, %f382, %f430;
	fma.rn.f32 	%f511, %f376, %f383, %f431;
	fma.rn.f32 	%f512, %f376, %f384, %f432;
	fma.rn.f32 	%f513, %f376, %f385, %f433;
	fma.rn.f32 	%f514, %f376, %f386, %f434;
	fma.rn.f32 	%f515, %f377, %f379, %f435;
	fma.rn.f32 	%f516, %f377, %f380, %f436;
	fma.rn.f32 	%f517, %f377, %f381, %f437;
	fma.rn.f32 	%f518, %f377, %f382, %f438;
	fma.rn.f32 	%f519, %f377, %f383, %f439;
	fma.rn.f32 	%f520, %f377, %f384, %f440;
	fma.rn.f32 	%f521, %f377, %f385, %f441;
	fma.rn.f32 	%f522, %f377, %f386, %f442;
	fma.rn.f32 	%f523, %f378, %f379, %f443;
	fma.rn.f32 	%f524, %f378, %f380, %f444;
	fma.rn.f32 	%f525, %f378, %f381, %f445;
	fma.rn.f32 	%f526, %f378, %f382, %f446;
	fma.rn.f32 	%f527, %f378, %f383, %f447;
	fma.rn.f32 	%f528, %f378, %f384, %f448;
	fma.rn.f32 	%f529, %f378, %f385, %f449;
	fma.rn.f32 	%f530, %f378, %f386, %f450;
	ld.shared.v4.f32 	{%f531, %f532, %f533, %f534}, [%r74+2048];
	ld.shared.v4.f32 	{%f535, %f536, %f537, %f538}, [%r74+2304];
	ld.shared.v4.f32 	{%f539, %f540, %f541, %f542}, [%r80+2048];
	ld.shared.v4.f32 	{%f543, %f544, %f545, %f546}, [%r80+2304];
	fma.rn.f32 	%f547, %f451, %f459, %f467;
	fma.rn.f32 	%f548, %f451, %f460, %f468;
	fma.rn.f32 	%f549, %f451, %f461, %f469;
	fma.rn.f32 	%f550, %f451, %f462, %f470;
	fma.rn.f32 	%f551, %f451, %f463, %f471;
	fma.rn.f32 	%f552, %f451, %f464, %f472;
	fma.rn.f32 	%f553, %f451, %f465, %f473;
	fma.rn.f32 	%f554, %f451, %f466, %f474;
	fma.rn.f32 	%f555, %f452, %f459, %f475;
	fma.rn.f32 	%f556, %f452, %f460, %f476;
	fma.rn.f32 	%f557, %f452, %f461, %f477;
	fma.rn.f32 	%f558, %f452, %f462, %f478;
	fma.rn.f32 	%f559, %f452, %f463, %f479;
	fma.rn.f32 	%f560, %f452, %f464, %f480;
	fma.rn.f32 	%f561, %f452, %f465, %f481;
	fma.rn.f32 	%f562, %f452, %f466, %f482;
	fma.rn.f32 	%f563, %f453, %f459, %f483;
	fma.rn.f32 	%f564, %f453, %f460, %f484;
	fma.rn.f32 	%f565, %f453, %f461, %f485;
	fma.rn.f32 	%f566, %f453, %f462, %f486;
	fma.rn.f32 	%f567, %f453, %f463, %f487;
	fma.rn.f32 	%f568, %f453, %f464, %f488;
	fma.rn.f32 	%f569, %f453, %f465, %f489;
	fma.rn.f32 	%f570, %f453, %f466, %f490;
	fma.rn.f32 	%f571, %f454, %f459, %f491;
	fma.rn.f32 	%f572, %f454, %f460, %f492;
	fma.rn.f32 	%f573, %f454, %f461, %f493;
	fma.rn.f32 	%f574, %f454, %f462, %f494;
	fma.rn.f32 	%f575, %f454, %f463, %f495;
	fma.rn.f32 	%f576, %f454, %f464, %f496;
	fma.rn.f32 	%f577, %f454, %f465, %f497;
	fma.rn.f32 	%f578, %f454, %f466, %f498;
	fma.rn.f32 	%f579, %f455, %f459, %f499;
	fma.rn.f32 	%f580, %f455, %f460, %f500;
	fma.rn.f32 	%f581, %f455, %f461, %f501;
	fma.rn.f32 	%f582, %f455, %f462, %f502;
	fma.rn.f32 	%f583, %f455, %f463, %f503;
	fma.rn.f32 	%f584, %f455, %f464, %f504;
	fma.rn.f32 	%f585, %f455, %f465, %f505;
	fma.rn.f32 	%f586, %f455, %f466, %f506;
	fma.rn.f32 	%f587, %f456, %f459, %f507;
	fma.rn.f32 	%f588, %f456, %f460, %f508;
	fma.rn.f32 	%f589, %f456, %f461, %f509;
	fma.rn.f32 	%f590, %f456, %f462, %f510;
	fma.rn.f32 	%f591, %f456, %f463, %f511;
	fma.rn.f32 	%f592, %f456, %f464, %f512;
	fma.rn.f32 	%f593, %f456, %f465, %f513;
	fma.rn.f32 	%f594, %f456, %f466, %f514;
	fma.rn.f32 	%f595, %f457, %f459, %f515;
	fma.rn.f32 	%f596, %f457, %f460, %f516;
	fma.rn.f32 	%f597, %f457, %f461, %f517;
	fma.rn.f32 	%f598, %f457, %f462, %f518;
	fma.rn.f32 	%f599, %f457, %f463, %f519;
	fma.rn.f32 	%f600, %f457, %f464, %f520;
	fma.rn.f32 	%f601, %f457, %f465, %f521;
	fma.rn.f32 	%f602, %f457, %f466, %f522;
	fma.rn.f32 	%f603, %f458, %f459, %f523;
	fma.rn.f32 	%f604, %f458, %f460, %f524;
	fma.rn.f32 	%f605, %f458, %f461, %f525;
	fma.rn.f32 	%f606, %f458, %f462, %f526;
	fma.rn.f32 	%f607, %f458, %f463, %f527;
	fma.rn.f32 	%f608, %f458, %f464, %f528;
	fma.rn.f32 	%f609, %f458, %f465, %f529;
	fma.rn.f32 	%f610, %f458, %f466, %f530;
	ld.shared.v4.f32 	{%f611, %f612, %f613, %f614}, [%r74+2560];
	ld.shared.v4.f32 	{%f615, %f616, %f617, %f618}, [%r74+2816];
	ld.shared.v4.f32 	{%f619, %f620, %f621, %f622}, [%r80+2560];
	ld.shared.v4.f32 	{%f623, %f624, %f625, %f626}, [%r80+2816];
	fma.rn.f32 	%f627, %f531, %f539, %f547;
	fma.rn.f32 	%f628, %f531, %f540, %f548;
	fma.rn.f32 	%f629, %f531, %f541, %f549;
	fma.rn.f32 	%f630, %f531, %f542, %f550;
	fma.rn.f32 	%f631, %f531, %f543, %f551;
	fma.rn.f32 	%f632, %f531, %f544, %f552;
	fma.rn.f32 	%f633, %f531, %f545, %f553;
	fma.rn.f32 	%f634, %f531, %f546, %f554;
	fma.rn.f32 	%f635, %f532, %f539, %f555;
	fma.rn.f32 	%f636, %f532, %f540, %f556;
	fma.rn.f32 	%f637, %f532, %f541, %f557;
	fma.rn.f32 	%f638, %f532, %f542, %f558;
	fma.rn.f32 	%f639, %f532, %f543, %f559;
	fma.rn.f32 	%f640, %f532, %f544, %f560;
	fma.rn.f32 	%f641, %f532, %f545, %f561;
	fma.rn.f32 	%f642, %f532, %f546, %f562;
	fma.rn.f32 	%f643, %f533, %f539, %f563;
	fma.rn.f32 	%f644, %f533, %f540, %f564;
	fma.rn.f32 	%f645, %f533, %f541, %f565;
	fma.rn.f32 	%f646, %f533, %f542, %f566;
	fma.rn.f32 	%f647, %f533, %f543, %f567;
	fma.rn.f32 	%f648, %f533, %f544, %f568;
	fma.rn.f32 	%f649, %f533, %f545, %f569;
	fma.rn.f32 	%f650, %f533, %f546, %f570;
	fma.rn.f32 	%f651, %f534, %f539, %f571;
	fma.rn.f32 	%f652, %f534, %f540, %f572;
	fma.rn.f32 	%f653, %f534, %f541, %f573;
	fma.rn.f32 	%f654, %f534, %f542, %f574;
	fma.rn.f32 	%f655, %f534, %f543, %f575;
	fma.rn.f32 	%f656, %f534, %f544, %f576;
	fma.rn.f32 	%f657, %f534, %f545, %f577;
	fma.rn.f32 	%f658, %f534, %f546, %f578;
	fma.rn.f32 	%f659, %f535, %f539, %f579;
	fma.rn.f32 	%f660, %f535, %f540, %f580;
	fma.rn.f32 	%f661, %f535, %f541, %f581;
	fma.rn.f32 	%f662, %f535, %f542, %f582;
	fma.rn.f32 	%f663, %f535, %f543, %f583;
	fma.rn.f32 	%f664, %f535, %f544, %f584;
	fma.rn.f32 	%f665, %f535, %f545, %f585;
	fma.rn.f32 	%f666, %f535, %f546, %f586;
	fma.rn.f32 	%f667, %f536, %f539, %f587;
	fma.rn.f32 	%f668, %f536, %f540, %f588;
	fma.rn.f32 	%f669, %f536, %f541, %f589;
	fma.rn.f32 	%f670, %f536, %f542, %f590;
	fma.rn.f32 	%f671, %f536, %f543, %f591;
	fma.rn.f32 	%f672, %f536, %f544, %f592;
	fma.rn.f32 	%f673, %f536, %f545, %f593;
	fma.rn.f32 	%f674, %f536, %f546, %f594;
	fma.rn.f32 	%f675, %f537, %f539, %f595;
	fma.rn.f32 	%f676, %f537, %f540, %f596;
	fma.rn.f32 	%f677, %f537, %f541, %f597;
	fma.rn.f32 	%f678, %f537, %f542, %f598;
	fma.rn.f32 	%f679, %f537, %f543, %f599;
	fma.rn.f32 	%f680, %f537, %f544, %f600;
	fma.rn.f32 	%f681, %f537, %f545, %f601;
	fma.rn.f32 	%f682, %f537, %f546, %f602;
	fma.rn.f32 	%f683, %f538, %f539, %f603;
	fma.rn.f32 	%f684, %f538, %f540, %f604;
	fma.rn.f32 	%f685, %f538, %f541, %f605;
	fma.rn.f32 	%f686, %f538, %f542, %f606;
	fma.rn.f32 	%f687, %f538, %f543, %f607;
	fma.rn.f32 	%f688, %f538, %f544, %f608;
	fma.rn.f32 	%f689, %f538, %f545, %f609;
	fma.rn.f32 	%f690, %f538, %f546, %f610;
	ld.shared.v4.f32 	{%f691, %f692, %f693, %f694}, [%r74+3072];
	ld.shared.v4.f32 	{%f695, %f696, %f697, %f698}, [%r74+3328];
	ld.shared.v4.f32 	{%f699, %f700, %f701, %f702}, [%r80+3072];
	ld.shared.v4.f32 	{%f703, %f704, %f705, %f706}, [%r80+3328];
	fma.rn.f32 	%f707, %f611, %f619, %f627;
	fma.rn.f32 	%f708, %f611, %f620, %f628;
	fma.rn.f32 	%f709, %f611, %f621, %f629;
	fma.rn.f32 	%f710, %f611, %f622, %f630;
	fma.rn.f32 	%f711, %f611, %f623, %f631;
	fma.rn.f32 	%f712, %f611, %f624, %f632;
	fma.rn.f32 	%f713, %f611, %f625, %f633;
	fma.rn.f32 	%f714, %f611, %f626, %f634;
	fma.rn.f32 	%f715, %f612, %f619, %f635;
	fma.rn.f32 	%f716, %f612, %f620, %f636;
	fma.rn.f32 	%f717, %f612, %f621, %f637;
	fma.rn.f32 	%f718, %f612, %f622, %f638;
	fma.rn.f32 	%f719, %f612, %f623, %f639;
	fma.rn.f32 	%f720, %f612, %f624, %f640;
	fma.rn.f32 	%f721, %f612, %f625, %f641;
	fma.rn.f32 	%f722, %f612, %f626, %f642;
	fma.rn.f32 	%f723, %f613, %f619, %f643;
	fma.rn.f32 	%f724, %f613, %f620, %f644;
	fma.rn.f32 	%f725, %f613, %f621, %f645;
	fma.rn.f32 	%f726, %f613, %f622, %f646;
	fma.rn.f32 	%f727, %f613, %f623, %f647;
	fma.rn.f32 	%f728, %f613, %f624, %f648;
	fma.rn.f32 	%f729, %f613, %f625, %f649;
	fma.rn.f32 	%f730, %f613, %f626, %f650;
	fma.rn.f32 	%f731, %f614, %f619, %f651;
	fma.rn.f32 	%f732, %f614, %f620, %f652;
	fma.rn.f32 	%f733, %f614, %f621, %f653;
	fma.rn.f32 	%f734, %f614, %f622, %f654;
	fma.rn.f32 	%f735, %f614, %f623, %f655;
	fma.rn.f32 	%f736, %f614, %f624, %f656;
	fma.rn.f32 	%f737, %f614, %f625, %f657;
	fma.rn.f32 	%f738, %f614, %f626, %f658;
	fma.rn.f32 	%f739, %f615, %f619, %f659;
	fma.rn.f32 	%f740, %f615, %f620, %f660;
	fma.rn.f32 	%f741, %f615, %f621, %f661;
	fma.rn.f32 	%f742, %f615, %f622, %f662;
	fma.rn.f32 	%f743, %f615, %f623, %f663;
	fma.rn.f32 	%f744, %f615, %f624, %f664;
	fma.rn.f32 	%f745, %f615, %f625, %f665;
	fma.rn.f32 	%f746, %f615, %f626, %f666;
	fma.rn.f32 	%f747, %f616, %f619, %f667;
	fma.rn.f32 	%f748, %f616, %f620, %f668;
	fma.rn.f32 	%f749, %f616, %f621, %f669;
	fma.rn.f32 	%f750, %f616, %f622, %f670;
	fma.rn.f32 	%f751, %f616, %f623, %f671;
	fma.rn.f32 	%f752, %f616, %f624, %f672;
	fma.rn.f32 	%f753, %f616, %f625, %f673;
	fma.rn.f32 	%f754, %f616, %f626, %f674;
	fma.rn.f32 	%f755, %f617, %f619, %f675;
	fma.rn.f32 	%f756, %f617, %f620, %f676;
	fma.rn.f32 	%f757, %f617, %f621, %f677;
	fma.rn.f32 	%f758, %f617, %f622, %f678;
	fma.rn.f32 	%f759, %f617, %f623, %f679;
	fma.rn.f32 	%f760, %f617, %f624, %f680;
	fma.rn.f32 	%f761, %f617, %f625, %f681;
	fma.rn.f32 	%f762, %f617, %f626, %f682;
	fma.rn.f32 	%f763, %f618, %f619, %f683;
	fma.rn.f32 	%f764, %f618, %f620, %f684;
	fma.rn.f32 	%f765, %f618, %f621, %f685;
	fma.rn.f32 	%f766, %f618, %f622, %f686;
	fma.rn.f32 	%f767, %f618, %f623, %f687;
	fma.rn.f32 	%f768, %f618, %f624, %f688;
	fma.rn.f32 	%f769, %f618, %f625, %f689;
	fma.rn.f32 	%f770, %f618, %f626, %f690;
	ld.shared.v4.f32 	{%f128, %f127, %f126, %f125}, [%r74+3584];
	ld.shared.v4.f32 	{%f132, %f131, %f130, %f129}, [%r74+3840];
	ld.shared.v4.f32 	{%f136, %f135, %f134, %f133}, [%r80+3584];
	ld.shared.v4.f32 	{%f140, %f139, %f138, %f137}, [%r80+3840];
	fma.rn.f32 	%f141, %f691, %f699, %f707;
	fma.rn.f32 	%f142, %f691, %f700, %f708;
	fma.rn.f32 	%f143, %f691, %f701, %f709;
	fma.rn.f32 	%f144, %f691, %f702, %f710;
	fma.rn.f32 	%f145, %f691, %f703, %f711;
	fma.rn.f32 	%f146, %f691, %f704, %f712;
	fma.rn.f32 	%f147, %f691, %f705, %f713;
	fma.rn.f32 	%f148, %f691, %f706, %f714;
	fma.rn.f32 	%f149, %f692, %f699, %f715;
	fma.rn.f32 	%f150, %f692, %f700, %f716;
	fma.rn.f32 	%f151, %f692, %f701, %f717;
	fma.rn.f32 	%f152, %f692, %f702, %f718;
	fma.rn.f32 	%f153, %f692, %f703, %f719;
	fma.rn.f32 	%f154, %f692, %f704, %f720;
	fma.rn.f32 	%f155, %f692, %f705, %f721;
	fma.rn.f32 	%f156, %f692, %f706, %f722;
	fma.rn.f32 	%f157, %f693, %f699, %f723;
	fma.rn.f32 	%f158, %f693, %f700, %f724;
	fma.rn.f32 	%f159, %f693, %f701, %f725;
	fma.rn.f32 	%f160, %f693, %f702, %f726;
	fma.rn.f32 	%f161, %f693, %f703, %f727;
	fma.rn.f32 	%f162, %f693, %f704, %f728;
	fma.rn.f32 	%f163, %f693, %f705, %f729;
	fma.rn.f32 	%f164, %f693, %f706, %f730;
	fma.rn.f32 	%f165, %f694, %f699, %f731;
	fma.rn.f32 	%f166, %f694, %f700, %f732;
	fma.rn.f32 	%f167, %f694, %f701, %f733;
	fma.rn.f32 	%f168, %f694, %f702, %f734;
	fma.rn.f32 	%f169, %f694, %f703, %f735;
	fma.rn.f32 	%f170, %f694, %f704, %f736;
	fma.rn.f32 	%f171, %f694, %f705, %f737;
	fma.rn.f32 	%f172, %f694, %f706, %f738;
	fma.rn.f32 	%f173, %f695, %f699, %f739;
	fma.rn.f32 	%f174, %f695, %f700, %f740;
	fma.rn.f32 	%f175, %f695, %f701, %f741;
	fma.rn.f32 	%f176, %f695, %f702, %f742;
	fma.rn.f32 	%f177, %f695, %f703, %f743;
	fma.rn.f32 	%f178, %f695, %f704, %f744;
	fma.rn.f32 	%f179, %f695, %f705, %f745;
	fma.rn.f32 	%f180, %f695, %f706, %f746;
	fma.rn.f32 	%f181, %f696, %f699, %f747;
	fma.rn.f32 	%f182, %f696, %f700, %f748;
	fma.rn.f32 	%f183, %f696, %f701, %f749;
	fma.rn.f32 	%f184, %f696, %f702, %f750;
	fma.rn.f32 	%f185, %f696, %f703, %f751;
	fma.rn.f32 	%f186, %f696, %f704, %f752;
	fma.rn.f32 	%f187, %f696, %f705, %f753;
	fma.rn.f32 	%f188, %f696, %f706, %f754;
	fma.rn.f32 	%f189, %f697, %f699, %f755;
	fma.rn.f32 	%f190, %f697, %f700, %f756;
	fma.rn.f32 	%f191, %f697, %f701, %f757;
	fma.rn.f32 	%f192, %f697, %f702, %f758;
	fma.rn.f32 	%f193, %f697, %f703, %f759;
	fma.rn.f32 	%f194, %f697, %f704, %f760;
	fma.rn.f32 	%f195, %f697, %f705, %f761;
	fma.rn.f32 	%f196, %f697, %f706, %f762;
	fma.rn.f32 	%f197, %f698, %f699, %f763;
	fma.rn.f32 	%f198, %f698, %f700, %f764;
	fma.rn.f32 	%f199, %f698, %f701, %f765;
	fma.rn.f32 	%f200, %f698, %f702, %f766;
	fma.rn.f32 	%f201, %f698, %f703, %f767;
	fma.rn.f32 	%f202, %f698, %f704, %f768;
	fma.rn.f32 	%f203, %f698, %f705, %f769;
	fma.rn.f32 	%f204, %f698, %f706, %f770;
	mov.u32 	%r138, %r136;
	@%p2 bra 	$L__BB1_5;
	xor.b32  	%r138, %r136, 1;
	shl.b32 	%r81, %r136, 12;
	mov.u32 	%r82, _ZZ11gemm_kernelILi128ELi8ELi128ELi8ELi8ELb1EEvPfS0_S0_iiiE2As;
	add.s32 	%r83, %r82, %r81;
	mov.u32 	%r84, %tid.x;
	shl.b32 	%r85, %r84, 11;
	and.b32  	%r86, %r85, 2048;
	add.s32 	%r87, %r83, %r86;
	mov.u32 	%r88, %tid.y;
	shl.b32 	%r89, %r88, 4;
	add.s32 	%r90, %r89, %r84;
	cvt.u16.u32 	%rs1, %r84;
	cvt.u16.u32 	%rs2, %r89;
	add.s16 	%rs3, %rs2, %rs1;
	shr.u16 	%rs4, %rs3, 1;
	mul.wide.u16 	%r91, %rs4, 4;
	add.s32 	%r92, %r87, %r91;
	st.shared.f32 	[%r92], %f862;
	st.shared.f32 	[%r92+512], %f861;
	st.shared.f32 	[%r92+1024], %f860;
	st.shared.f32 	[%r92+1536], %f859;
	shl.b32 	%r93, %r90, 4;
	and.b32  	%r94, %r93, 523776;
	mov.u32 	%r95, _ZZ11gemm_kernelILi128ELi8ELi128ELi8ELi8ELb1EEvPfS0_S0_iiiE2Bs;
	add.s32 	%r96, %r95, %r94;
	and.b32  	%r97, %r93, 496;
	add.s32 	%r98, %r96, %r97;
	add.s32 	%r99, %r98, %r81;
	st.shared.v4.f32 	[%r99], {%f866, %f865, %f864, %f863};
	bar.sync 	0;
$L__BB1_5:
	ld.param.u32 	%r134, [_Z11gemm_kernelILi128ELi8ELi128ELi8ELi8ELb1EEvPfS0_S0_iii_param_5];
	ld.param.u32 	%r130, [_Z11gemm_kernelILi128ELi8ELi128ELi8ELi8ELb1EEvPfS0_S0_iii_param_4];
	setp.lt.s32 	%p3, %r137, %r134;
	shl.b32 	%r100, %r136, 12;
	mov.u32 	%r101, _ZZ11gemm_kernelILi128ELi8ELi128ELi8ELi8ELb1EEvPfS0_S0_iiiE2As;
	add.s32 	%r102, %r101, %r100;
	mov.u32 	%r103, %tid.y;
	shl.b32 	%r104, %r103, 4;
	mov.u32 	%r105, %tid.x;
	add.s32 	%r106, %r104, %r105;
	shr.u32 	%r107, %r106, 2;
	and.b32  	%r108, %r107, 8176;
	shr.u32 	%r109, %r106, 1;
	and.b32  	%r110, %r109, 12;
	or.b32  	%r8, %r108, %r110;
	shl.b32 	%r111, %r8, 2;
	add.s32 	%r112, %r102, %r111;
	ld.shared.v4.f32 	{%f842, %f841, %f840, %f839}, [%r112];
	ld.shared.v4.f32 	{%f838, %f837, %f836, %f835}, [%r112+256];
	mov.u32 	%r113, _ZZ11gemm_kernelILi128ELi8ELi128ELi8ELi8ELb1EEvPfS0_S0_iiiE2Bs;
	add.s32 	%r114, %r113, %r100;
	and.b32  	%r115, %r106, 32;
	shl.b32 	%r116, %r105, 2;
	and.b32  	%r117, %r116, 28;
	or.b32  	%r9, %r115, %r117;
	shl.b32 	%r118, %r9, 2;
	add.s32 	%r119, %r114, %r118;
	ld.shared.v4.f32 	{%f850, %f849, %f848, %f847}, [%r119];
	ld.shared.v4.f32 	{%f846, %f845, %f844, %f843}, [%r119+256];
	fma.rn.f32 	%f834, %f128, %f136, %f141;
	fma.rn.f32 	%f833, %f128, %f135, %f142;
	fma.rn.f32 	%f832, %f128, %f134, %f143;
	fma.rn.f32 	%f831, %f128, %f133, %f144;
	fma.rn.f32 	%f830, %f128, %f140, %f145;
	fma.rn.f32 	%f829, %f128, %f139, %f146;
	fma.rn.f32 	%f828, %f128, %f138, %f147;
	fma.rn.f32 	%f827, %f128, %f137, %f148;
	fma.rn.f32 	%f826, %f127, %f136, %f149;
	fma.rn.f32 	%f825, %f127, %f135, %f150;
	fma.rn.f32 	%f824, %f127, %f134, %f151;
	fma.rn.f32 	%f823, %f127, %f133, %f152;
	fma.rn.f32 	%f822, %f127, %f140, %f153;
	fma.rn.f32 	%f821, %f127, %f139, %f154;
	fma.rn.f32 	%f820, %f127, %f138, %f155;
	fma.rn.f32 	%f819, %f127, %f137, %f156;
	fma.rn.f32 	%f818, %f126, %f136, %f157;
	fma.rn.f32 	%f817, %f126, %f135, %f158;
	fma.rn.f32 	%f816, %f126, %f134, %f159;
	fma.rn.f32 	%f815, %f126, %f133, %f160;
	fma.rn.f32 	%f814, %f126, %f140, %f161;
	fma.rn.f32 	%f813, %f126, %f139, %f162;
	fma.rn.f32 	%f812, %f126, %f138, %f163;
	fma.rn.f32 	%f811, %f126, %f137, %f164;
	fma.rn.f32 	%f810, %f125, %f136, %f165;
	fma.rn.f32 	%f809, %f125, %f135, %f166;
	fma.rn.f32 	%f808, %f125, %f134, %f167;
	fma.rn.f32 	%f807, %f125, %f133, %f168;
	fma.rn.f32 	%f806, %f125, %f140, %f169;
	fma.rn.f32 	%f805, %f125, %f139, %f170;
	fma.rn.f32 	%f804, %f125, %f138, %f171;
	fma.rn.f32 	%f803, %f125, %f137, %f172;
	fma.rn.f32 	%f802, %f132, %f136, %f173;
	fma.rn.f32 	%f801, %f132, %f135, %f174;
	fma.rn.f32 	%f800, %f132, %f134, %f175;
	fma.rn.f32 	%f799, %f132, %f133, %f176;
	fma.rn.f32 	%f798, %f132, %f140, %f177;
	fma.rn.f32 	%f797, %f132, %f139, %f178;
	fma.rn.f32 	%f796, %f132, %f138, %f179;
	fma.rn.f32 	%f795, %f132, %f137, %f180;
	fma.rn.f32 	%f794, %f131, %f136, %f181;
	fma.rn.f32 	%f793, %f131, %f135, %f182;
	fma.rn.f32 	%f792, %f131, %f134, %f183;
	fma.rn.f32 	%f791, %f131, %f133, %f184;
	fma.rn.f32 	%f790, %f131, %f140, %f185;
	fma.rn.f32 	%f789, %f131, %f139, %f186;
	fma.rn.f32 	%f788, %f131, %f138, %f187;
	fma.rn.f32 	%f787, %f131, %f137, %f188;
	fma.rn.f32 	%f786, %f130, %f136, %f189;
	fma.rn.f32 	%f785, %f130, %f135, %f190;
	fma.rn.f32 	%f784, %f130, %f134, %f191;
	fma.rn.f32 	%f783, %f130, %f133, %f192;
	fma.rn.f32 	%f782, %f130, %f140, %f193;
	fma.rn.f32 	%f781, %f130, %f139, %f194;
	fma.rn.f32 	%f780, %f130, %f138, %f195;
	fma.rn.f32 	%f779, %f130, %f137, %f196;
	fma.rn.f32 	%f778, %f129, %f136, %f197;
	fma.rn.f32 	%f777, %f129, %f135, %f198;
	fma.rn.f32 	%f776, %f129, %f134, %f199;
	fma.rn.f32 	%f775, %f129, %f133, %f200;
	fma.rn.f32 	%f774, %f129, %f140, %f201;
	fma.rn.f32 	%f773, %f129, %f139, %f202;
	fma.rn.f32 	%f772, %f129, %f138, %f203;
	fma.rn.f32 	%f771, %f129, %f137, %f204;
	add.s64 	%rd37, %rd37, 32;
	shl.b32 	%r120, %r130, 3;
	add.s32 	%r135, %r135, %r120;
	mov.u32 	%r136, %r138;
	@%p3 bra 	$L__BB1_1;
	ld.param.u32 	%r131, [_Z11gemm_kernelILi128ELi8ELi128ELi8ELi8ELb1EEvPfS0_S0_iii_param_4];
	ld.param.u64 	%rd36, [_Z11gemm_kernelILi128ELi8ELi128ELi8ELi8ELb1EEvPfS0_S0_iii_param_2];
	cvta.to.global.u64 	%rd23, %rd36;
	mov.u32 	%r121, %ctaid.y;
	shl.b32 	%r122, %r121, 7;
	add.s32 	%r123, %r8, %r122;
	mov.u32 	%r124, %ctaid.x;
	shl.b32 	%r125, %r124, 7;
	or.b32  	%r126, %r9, %r125;
	mad.lo.s32 	%r127, %r123, %r131, %r126;
	mul.wide.s32 	%rd24, %r127, 4;
	add.s64 	%rd25, %rd23, %rd24;
	st.global.v4.f32 	[%rd25], {%f834, %f833, %f832, %f831};
	mul.wide.s32 	%rd26, %r131, 4;
	add.s64 	%rd27, %rd25, %rd26;
	st.global.v4.f32 	[%rd27], {%f826, %f825, %f824, %f823};
	add.s64 	%rd28, %rd27, %rd26;
	st.global.v4.f32 	[%rd28], {%f818, %f817, %f816, %f815};
	add.s64 	%rd29, %rd28, %rd26;
	st.global.v4.f32 	[%rd29], {%f810, %f809, %f808, %f807};
	st.global.v4.f32 	[%rd25+256], {%f830, %f829, %f828, %f827};
	st.global.v4.f32 	[%rd27+256], {%f822, %f821, %f820, %f819};
	st.global.v4.f32 	[%rd28+256], {%f814, %f813, %f812, %f811};
	st.global.v4.f32 	[%rd29+256], {%f806, %f805, %f804, %f803};
	add.s32 	%r128, %r123, 64;
	mad.lo.s32 	%r129, %r128, %r131, %r126;
	mul.wide.s32 	%rd30, %r129, 4;
	add.s64 	%rd31, %rd23, %rd30;
	st.global.v4.f32 	[%rd31], {%f802, %f801, %f800, %f799};
	add.s64 	%rd32, %rd31, %rd26;
	st.global.v4.f32 	[%rd32], {%f794, %f793, %f792, %f791};
	add.s64 	%rd33, %rd32, %rd26;
	st.global.v4.f32 	[%rd33], {%f786, %f785, %f784, %f783};
	add.s64 	%rd34, %rd33, %rd26;
	st.global.v4.f32 	[%rd34], {%f778, %f777, %f776, %f775};
	st.global.v4.f32 	[%rd31+256], {%f798, %f797, %f796, %f795};
	st.global.v4.f32 	[%rd32+256], {%f790, %f789, %f788, %f787};
	st.global.v4.f32 	[%rd33+256], {%f782, %f781, %f780, %f779};
	st.global.v4.f32 	[%rd34+256], {%f774, %f773, %f772, %f771};
	ret;

}


// ===== COMPILED SASS (sm_100) =====

	.target	sm_100

	.elftype	@"ET_EXEC"


//--------------------- .note.nv.tkinfo           --------------------------
	.section	.note.nv.tkinfo,"",@"SHT_NOTE"
	.sectionflags	@"SHF_NOTE_NV_TKINFO"
	.tkinfo
        /*0018*/ 	.word	0x00000002
        /*0030*/ 	.string	""
        /*0030*/ 	.string	"ptxas"
        /*0030*/ 	.string	"Cuda compilation tools, release 13.0, V13.0.88"
        /*0030*/ 	.string	"Build cuda_13.0.r13.0/compiler.36424714_0"
        /*0030*/ 	.string	"-arch sm_100 -m 64 "



//--------------------- .note.nv.cuinfo           --------------------------
	.section	.note.nv.cuinfo,"",@"SHT_NOTE"
	.sectionflags	@"SHF_NOTE_NV_CUINFO"
        /*0018*/ 	.short	0x0002
        /*001a*/ 	.short	0x0064
        /*001c*/ 	.short	0x0082
	.zero		2


//--------------------- .nv.info                  --------------------------
	.section	.nv.info,"",@"SHT_CUDA_INFO"
	.align	4


	//----- nvinfo : EIATTR_REGCOUNT
	.align		4
        /*0000*/ 	.byte	0x04, 0x2f
        /*0002*/ 	.short	(.L_1 - .L_0)
	.align		4
.L_0:
        /*0004*/ 	.word	index@(_Z20gemm_baseline_kernelPfS_S_iii)
        /*0008*/ 	.word	0x00000020


	//----- nvinfo : EIATTR_FRAME_SIZE
	.align		4
.L_1:
        /*000c*/ 	.byte	0x04, 0x11
        /*000e*/ 	.short	(.L_3 - .L_2)
	.align		4
.L_2:
        /*0010*/ 	.word	index@(_Z20gemm_baseline_kernelPfS_S_iii)
        /*0014*/ 	.word	0x00000000


	//----- nvinfo : EIATTR_REGCOUNT
	.align		4
.L_3:
        /*0018*/ 	.byte	0x04, 0x2f
        /*001a*/ 	.short	(.L_5 - .L_4)
	.align		4
.L_4:
        /*001c*/ 	.word	index@(_Z11gemm_kernelILi128ELi8ELi128ELi8ELi8ELb1EEvPfS0_S0_iii)
        /*0020*/ 	.word	0x0000007e


	//----- nvinfo : EIATTR_FRAME_SIZE
	.align		4
.L_5:
        /*0024*/ 	.byte	0x04, 0x11
        /*0026*/ 	.short	(.L_7 - .L_6)
	.align		4
.L_6:
        /*0028*/ 	.word	index@(_Z11gemm_kernelILi128ELi8ELi128ELi8ELi8ELb1EEvPfS0_S0_iii)
        /*002c*/ 	.word	0x00000000


	//----- nvinfo : EIATTR_MIN_STACK_SIZE
	.align		4
.L_7:
        /*0030*/ 	.byte	0x04, 0x12
        /*0032*/ 	.short	(.L_9 - .L_8)
	.align		4
.L_8:
        /*0034*/ 	.word	index@(_Z11gemm_kernelILi128ELi8ELi128ELi8ELi8ELb1EEvPfS0_S0_iii)
        /*0038*/ 	.word	0x00000000


	//----- nvinfo : EIATTR_MIN_STACK_SIZE
	.align		4
.L_9:
        /*003c*/ 	.byte	0x04, 0x12
        /*003e*/ 	.short	(.L_11 - .L_10)
	.align		4
.L_10:
        /*0040*/ 	.word	index@(_Z20gemm_baseline_kernelPfS_S_iii)
        /*0044*/ 	.word	0x00000000
.L_11:


//--------------------- .nv.compat                --------------------------
	.section	.nv.compat,"",@"SHT_CUDA_COMPAT_INFO"
	.align	4
        /*0000*/ 	.byte	0x02, 0x09, 0x00, 0x00, 0x02, 0x02, 0x01, 0x00, 0x02, 0x05, 0x05, 0x00, 0x03, 0x07, 0x01, 0x01
        /*0010*/ 	.byte	0x02, 0x03, 0x00, 0x00, 0x02, 0x06, 0x01, 0x00, 0x04, 0x0b, 0x08, 0x00, 0x09, 0x00, 0x00, 0x00
        /*0020*/ 	.byte	0x00, 0x00, 0x00, 0x00


//--------------------- .nv.info._Z11gemm_kernelILi128ELi8ELi128ELi8ELi8ELb1EEvPfS0_S0_iii --------------------------
	.section	.nv.info._Z11gemm_kernelILi128ELi8ELi128ELi8ELi8ELb1EEvPfS0_S0_iii,"",@"SHT_CUDA_INFO"
	.sectionflags	@""
	.align	4


	//----- nvinfo : EIATTR_CUDA_API_VERSION
	.align		4
        /*0000*/ 	.byte	0x04, 0x37
        /*0002*/ 	.short	(.L_13 - .L_12)
.L_12:
        /*0004*/ 	.word	0x00000082


	//----- nvinfo : EIATTR_KPARAM_INFO
	.align		4
.L_13:
        /*0008*/ 	.byte	0x04, 0x17
        /*000a*/ 	.short	(.L_15 - .L_14)
.L_14:
        /*000c*/ 	.word	0x00000000
        /*0010*/ 	.short	0x0005
        /*0012*/ 	.short	0x0020
        /*0014*/ 	.byte	0x00, 0xf0, 0x11, 0x00


	//----- nvinfo : EIATTR_KPARAM_INFO
	.align		4
.L_15:
        /*0018*/ 	.byte	0x04, 0x17
        /*001a*/ 	.short	(.L_17 - .L_16)
.L_16:
        /*001c*/ 	.word	0x00000000
        /*0020*/ 	.short	0x0004
        /*0022*/ 	.short	0x001c
        /*0024*/ 	.byte	0x00, 0xf0, 0x11, 0x00


	//----- nvinfo : EIATTR_KPARAM_INFO
	.align		4
.L_17:
        /*0028*/ 	.byte	0x04, 0x17
        /*002a*/ 	.short	(.L_19 - .L_18)
.L_18:
        /*002c*/ 	.word	0x00000000
        /*0030*/ 	.short	0x0003
        /*0032*/ 	.short	0x0018
        /*0034*/ 	.byte	0x00, 0xf0, 0x11, 0x00


	//----- nvinfo : EIATTR_KPARAM_INFO
	.align		4
.L_19:
        /*0038*/ 	.byte	0x04, 0x17
        /*003a*/ 	.short	(.L_21 - .L_20)
.L_20:
        /*003c*/ 	.word	0x00000000
        /*0040*/ 	.short	0x0002
        /*0042*/ 	.short	0x0010
        /*0044*/ 	.byte	0x00, 0xf5, 0x21, 0x00


	//----- nvinfo : EIATTR_KPARAM_INFO
	.align		4
.L_21:
        /*0048*/ 	.byte	0x04, 0x17
        /*004a*/ 	.short	(.L_23 - .L_22)
.L_22:
        /*004c*/ 	.word	0x00000000
        /*0050*/ 	.short	0x0001
        /*0052*/ 	.short	0x0008
        /*0054*/ 	.byte	0x00, 0xf5, 0x21, 0x00


	//----- nvinfo : EIATTR_KPARAM_INFO
	.align		4
.L_23:
        /*0058*/ 	.byte	0x04, 0x17
        /*005a*/ 	.short	(.L_25 - .L_24)
.L_24:
        /*005c*/ 	.word	0x00000000
        /*0060*/ 	.short	0x0000
        /*0062*/ 	.short	0x0000
        /*0064*/ 	.byte	0x00, 0xf5, 0x21, 0x00


	//----- nvinfo : EIATTR_SPARSE_MMA_MASK
	.align		4
.L_25:
        /*0068*/ 	.byte	0x03, 0x50
        /*006a*/ 	.short	0x0000


	//----- nvinfo : EIATTR_MAXREG_COUNT
	.align		4
        /*006c*/ 	.byte	0x03, 0x1b
        /*006e*/ 	.short	0x00ff


	//----- nvinfo : EIATTR_NUM_BARRIERS
	.align		4
        /*0070*/ 	.byte	0x02, 0x4c
        /*0072*/ 	.byte	0x01
	.zero		1


	//----- nvinfo : EIATTR_MERCURY_ISA_VERSION
	.align		4
        /*0074*/ 	.byte	0x03, 0x5f
        /*0076*/ 	.short	0x0101


	//----- nvinfo : EIATTR_VRC_CTA_INIT_COUNT
	.align		4
        /*0078*/ 	.byte	0x02, 0x4a
	.zero		1
	.zero		1


	//----- nvinfo : EIATTR_EXIT_INSTR_OFFSETS
	.align		4
        /*007c*/ 	.byte	0x04, 0x1c
        /*007e*/ 	.short	(.L_27 - .L_26)


	//   ....[0]....
.L_26:
        /*0080*/ 	.word	0x00002e60


	//----- nvinfo : EIATTR_CBANK_PARAM_SIZE
	.align		4
.L_27:
        /*0084*/ 	.byte	0x03, 0x19
        /*0086*/ 	.short	0x0024


	//----- nvinfo : EIATTR_PARAM_CBANK
	.align		4
        /*0088*/ 	.byte	0x04, 0x0a
        /*008a*/ 	.short	(.L_29 - .L_28)
	.align		4
.L_28:
        /*008c*/ 	.word	index@(.nv.constant0._Z11gemm_kernelILi128ELi8ELi128ELi8ELi8ELb1EEvPfS0_S0_iii)
        /*0090*/ 	.short	0x0380
        /*0092*/ 	.short	0x0024


	//----- nvinfo : EIATTR_SW_WAR
	.align		4
.L_29:
        /*0094*/ 	.byte	0x04, 0x36
        /*0096*/ 	.short	(.L_31 - .L_30)
.L_30:
        /*0098*/ 	.word	0x00000008
.L_31:


//--------------------- .nv.info._Z20gemm_baseline_kernelPfS_S_iii --------------------------
	.section	.nv.info._Z20gemm_baseline_kernelPfS_S_iii,"",@"SHT_CUDA_INFO"
	.sectionflags	@""
	.align	4


	//----- nvinfo : EIATTR_CUDA_API_VERSION
	.align		4
        /*0000*/ 	.byte	0x04, 0x37
        /*0002*/ 	.short	(.L_33 - .L_32)
.L_32:
        /*0004*/ 	.word	0x00000082


	//----- nvinfo : EIATTR_KPARAM_INFO
	.align		4
.L_33:
        /*0008*/ 	.byte	0x04, 0x17
        /*000a*/ 	.short	(.L_35 - .L_34)
.L_34:
        /*000c*/ 	.word	0x00000000
        /*0010*/ 	.short	0x0005
        /*0012*/ 	.short	0x0020
        /*0014*/ 	.byte	0x00, 0xf0, 0x11, 0x00


	//----- nvinfo : EIATTR_KPARAM_INFO
	.align		4
.L_35:
        /*0018*/ 	.byte	0x04, 0x17
        /*001a*/ 	.short	(.L_37 - .L_36)
.L_36:
        /*001c*/ 	.word	0x00000000
        /*0020*/ 	.short	0x0004
        /*0022*/ 	.short	0x001c
        /*0024*/ 	.byte	0x00, 0xf0, 0x11, 0x00


	//----- nvinfo : EIATTR_KPARAM_INFO
	.align		4
.L_37:
        /*0028*/ 	.byte	0x04, 0x17
        /*002a*/ 	.short	(.L_39 - .L_38)
.L_38:
        /*002c*/ 	.word	0x00000000
        /*0030*/ 	.short	0x0003
        /*0032*/ 	.short	0x0018
        /*0034*/ 	.byte	0x00, 0xf0, 0x11, 0x00


	//----- nvinfo : EIATTR_KPARAM_INFO
	.align		4
.L_39:
        /*0038*/ 	.byte	0x04, 0x17
        /*003a*/ 	.short	(.L_41 - .L_40)
.L_40:
        /*003c*/ 	.word	0x00000000
        /*0040*/ 	.short	0x0002
        /*0042*/ 	.short	0x0010
        /*0044*/ 	.byte	0x00, 0xf5, 0x21, 0x00


	//----- nvinfo : EIATTR_KPARAM_INFO
	.align		4
.L_41:
        /*0048*/ 	.byte	0x04, 0x17
        /*004a*/ 	.short	(.L_43 - .L_42)
.L_42:
        /*004c*/ 	.word	0x00000000
        /*0050*/ 	.short	0x0001
        /*0052*/ 	.short	0x0008
        /*0054*/ 	.byte	0x00, 0xf5, 0x21, 0x00


	//----- nvinfo : EIATTR_KPARAM_INFO
	.align		4
.L_43:
        /*0058*/ 	.byte	0x04, 0x17
        /*005a*/ 	.short	(.L_45 - .L_44)
.L_44:
        /*005c*/ 	.word	0x00000000
        /*0060*/ 	.short	0x0000
        /*0062*/ 	.short	0x0000
        /*0064*/ 	.byte	0x00, 0xf5, 0x21, 0x00


	//----- nvinfo : EIATTR_SPARSE_MMA_MASK
	.align		4
.L_45:
        /*0068*/ 	.byte	0x03, 0x50
        /*006a*/ 	.short	0x0000


	//----- nvinfo : EIATTR_MAXREG_COUNT
	.align		4
        /*006c*/ 	.byte	0x03, 0x1b
        /*006e*/ 	.short	0x00ff


	//----- nvinfo : EIATTR_MERCURY_ISA_VERSION
	.align		4
        /*0070*/ 	.byte	0x03, 0x5f
        /*0072*/ 	.short	0x0101


	//----- nvinfo : EIATTR_VRC_CTA_INIT_COUNT
	.align		4
        /*0074*/ 	.byte	0x02, 0x4a
	.zero		1
	.zero		1


	//----- nvinfo : EIATTR_EXIT_INSTR_OFFSETS
	.align		4
        /*0078*/ 	.byte	0x04, 0x1c
        /*007a*/ 	.short	(.L_47 - .L_46)


	//   ....[0]....
.L_46:
        /*007c*/ 	.word	0x000000c0


	//   ....[1]....
        /*0080*/ 	.word	0x000008e0


	//----- nvinfo : EIATTR_CBANK_PARAM_SIZE
	.align		4
.L_47:
        /*0084*/ 	.byte	0x03, 0x19
        /*0086*/ 	.short	0x0024


	//----- nvinfo : EIATTR_PARAM_CBANK
	.align		4
        /*0088*/ 	.byte	0x04, 0x0a
        /*008a*/ 	.short	(.L_49 - .L_48)
	.align		4
.L_48:
        /*008c*/ 	.word	index@(.nv.constant0._Z20gemm_baseline_kernelPfS_S_iii)
        /*0090*/ 	.short	0x0380
        /*0092*/ 	.short	0x0024


	//----- nvinfo : EIATTR_SW_WAR
	.align		4
.L_49:
        /*0094*/ 	.byte	0x04, 0x36
        /*0096*/ 	.short	(.L_51 - .L_50)
.L_50:
        /*0098*/ 	.word	0x00000008
.L_51:


//--------------------- .nv.callgraph             --------------------------
	.section	.nv.callgraph,"",@"SHT_CUDA_CALLGRAPH"
	.align	4
	.sectionentsize	8
	.align		4
        /*0000*/ 	.word	0x00000000
	.align		4
        /*0004*/ 	.word	0xffffffff
	.align		4
        /*0008*/ 	.word	0x00000000
	.align		4
        /*000c*/ 	.word	0xfffffffe
	.align		4
        /*0010*/ 	.word	0x00000000
	.align		4
        /*0014*/ 	.word	0xfffffffd
	.align		4
        /*0018*/ 	.word	0x00000000
	.align		4
        /*001c*/ 	.word	0xfffffffc


//--------------------- .text._Z11gemm_kernelILi128ELi8ELi128ELi8ELi8ELb1EEvPfS0_S0_iii --------------------------
	.section	.text._Z11gemm_kernelILi128ELi8ELi128ELi8ELi8ELb1EEvPfS0_S0_iii,"ax",@progbits
	.align	128
        .global         _Z11gemm_kernelILi128ELi8ELi128ELi8ELi8ELb1EEvPfS0_S0_iii
        .type           _Z11gemm_kernelILi128ELi8ELi128ELi8ELi8ELb1EEvPfS0_S0_iii,@function
        .size           _Z11gemm_kernelILi128ELi8ELi128ELi8ELi8ELb1EEvPfS0_S0_iii,(.L_x_8 - _Z11gemm_kernelILi128ELi8ELi128ELi8ELi8ELb1EEvPfS0_S0_iii)
        .other          _Z11gemm_kernelILi128ELi8ELi128ELi8ELi8ELb1EEvPfS0_S0_iii,@"STO_CUDA_ENTRY STV_DEFAULT"
_Z11gemm_kernelILi128ELi8ELi128ELi8ELi8ELb1EEvPfS0_S0_iii:
.text._Z11gemm_kernelILi128ELi8ELi128ELi8ELi8ELb1EEvPfS0_S0_iii:
[----:B------:R-:W-:Y:S01]  /*0000*/  LDC R1, c[0x0][0x37c] ;  /* 0x0000df00ff017b82 */ /* 0x000fe20000000800 */
[----:B------:R-:W0:Y:S07]  /*0010*/  S2R R12, SR_TID.X ;  /* 0x00000000000c7919 */ /* 0x000e2e0000002100 */
[----:B------:R-:W1:Y:S01]  /*0020*/  S2UR UR4, SR_CTAID.Y ;  /* 0x00000000000479c3 */ /* 0x000e620000002600 */
[----:B------:R-:W2:Y:S01]  /*0030*/  LDCU.64 UR6, c[0x0][0x380] ;  /* 0x00007000ff0677ac */ /* 0x000ea20008000a00 */
[----:B------:R-:W3:Y:S01]  /*0040*/  S2R R3, SR_TID.Y ;  /* 0x0000000000037919 */ /* 0x000ee20000002200 */
[----:B------:R-:W4:Y:S01]  /*0050*/  LDCU UR10, c[0x0][0x39c] ;  /* 0x00007380ff0a77ac */ /* 0x000f220008000800 */
[----:B------:R-:W5:Y:S04]  /*0060*/  S2R R8, SR_CTAID.X ;  /* 0x0000000000087919 */ /* 0x000f680000002500 */
[----:B------:R-:W1:Y:S01]  /*0070*/  LDC R9, c[0x0][0x3a0] ;  /* 0x0000e800ff097b82 */ /* 0x000e620000000800 */
[----:B------:R-:W4:Y:S07]  /*0080*/  LDCU.64 UR8, c[0x0][0x358] ;  /* 0x00006b00ff0877ac */ /* 0x000f2e0008000a00 */
[----:B------:R-:W2:Y:S01]  /*0090*/  LDC.64 R4, c[0x0][0x388] ;  /* 0x0000e200ff047b82 */ /* 0x000ea20000000a00 */
[----:B0-----:R-:W-:Y:S01]  /*00a0*/  SHF.L.U32 R7, R12, 0x2, RZ ;  /* 0x000000020c077819 */ /* 0x001fe200000006ff */
[----:B-1----:R-:W-:Y:S01]  /*00b0*/  IMAD R2, R9, UR4, RZ ;  /* 0x0000000409027c24 */ /* 0x002fe2000f8e02ff */
[----:B---3--:R-:W-:-:S02]  /*00c0*/  LEA R0, R3, R12, 0x4 ;  /* 0x0000000c03007211 */ /* 0x008fc400078e20ff */
[----:B------:R-:W-:Y:S02]  /*00d0*/  LOP3.LUT R3, R7, 0x4, RZ, 0xc0, !PT ;  /* 0x0000000407037812 */ /* 0x000fe400078ec0ff */
[----:B------:R-:W-:Y:S02]  /*00e0*/  SHF.R.U32.HI R6, RZ, 0x1, R0 ;  /* 0x00000001ff067819 */ /* 0x000fe40000011600 */
[----:B------:R-:W-:-:S03]  /*00f0*/  SHF.L.U32 R2, R2, 0x7, RZ ;  /* 0x0000000702027819 */ /* 0x000fc600000006ff */
[----:B------:R-:W-:Y:S01]  /*0100*/  IMAD R3, R6, R9, R3 ;  /* 0x0000000906037224 */ /* 0x000fe200078e0203 */
[----:B------:R-:W-:-:S04]  /*0110*/  SHF.L.U32 R9, R0, 0x2, RZ ;  /* 0x0000000200097819 */ /* 0x000fc800000006ff */
[----:B------:R-:W-:Y:S02]  /*0120*/  SHF.R.S32.HI R11, RZ, 0x1f, R3 ;  /* 0x0000001fff0b7819 */ /* 0x000fe40000011403 */
[----:B------:R-:W-:Y:S02]  /*0130*/  IADD3 R10, P0, PT, R2, R3, RZ ;  /* 0x00000003020a7210 */ /* 0x000fe40007f1e0ff */
[----:B-----5:R-:W-:Y:S02]  /*0140*/  SHF.L.U32 R3, R8, 0x7, RZ ;  /* 0x0000000708037819 */ /* 0x020fe400000006ff */
[----:B------:R-:W-:Y:S02]  /*0150*/  LEA.HI.X.SX32 R13, R2, R11, 0x1, P0 ;  /* 0x0000000b020d7211 */ /* 0x000fe400000f0eff */
[----:B------:R-:W-:Y:S01]  /*0160*/  SHF.R.U32.HI R8, RZ, 0x5, R0 ;  /* 0x00000005ff087819 */ /* 0x000fe20000011600 */
[----:B--2---:R-:W-:Y:S01]  /*0170*/  IMAD.WIDE.U32 R4, R3, 0x4, R4 ;  /* 0x0000000403047825 */ /* 0x004fe200078e0004 */
[----:B------:R-:W-:-:S02]  /*0180*/  LOP3.LUT R11, R9, 0x7c, RZ, 0xc0, !PT ;  /* 0x0000007c090b7812 */ /* 0x000fc400078ec0ff */
[----:B------:R-:W-:-:S04]  /*0190*/  LEA R2, P0, R10, UR6, 0x2 ;  /* 0x000000060a027c11 */ /* 0x000fc8000f8010ff */
[----:B------:R-:W-:Y:S01]  /*01a0*/  LEA.HI.X R3, R10, UR7, R13, 0x2, P0 ;  /* 0x000000070a037c11 */ /* 0x000fe200080f140d */
[----:B----4-:R-:W-:-:S04]  /*01b0*/  IMAD R13, R8, UR10, R11 ;  /* 0x0000000a080d7c24 */ /* 0x010fc8000f8e020b */
[----:B------:R-:W-:Y:S01]  /*01c0*/  IMAD.WIDE R4, R13, 0x4, R4 ;  /* 0x000000040d047825 */ /* 0x000fe200078e0204 */
[----:B------:R-:W2:Y:S04]  /*01d0*/  LDG.E.128.CONSTANT R92, desc[UR8][R2.64] ;  /* 0x00000008025c7981 */ /* 0x000ea8000c1e9d00 */
[----:B------:R0:W3:Y:S01]  /*01e0*/  LDG.E.128.CONSTANT R16, desc[UR8][R4.64] ;  /* 0x0000000804107981 */ /* 0x0000e2000c1e9d00 */
[----:B------:R-:W1:Y:S01]  /*01f0*/  S2UR UR6, SR_CgaCtaId ;  /* 0x00000000000679c3 */ /* 0x000e620000008800 */
[----:B------:R-:W-:Y:S01]  /*0200*/  LOP3.LUT R10, R0, 0x20, RZ, 0xc0, !PT ;  /* 0x00000020000a7812 */ /* 0x000fe200078ec0ff */
[----:B------:R-:W-:Y:S01]  /*0210*/  UMOV UR4, 0x400 ;  /* 0x0000040000047882 */ /* 0x000fe20000000000 */
[----:B------:R-:W-:Y:S01]  /*0220*/  SHF.L.U32 R13, R12, 0x4, RZ ;  /* 0x000000040c0d7819 */ /* 0x000fe200000006ff */
[----:B------:R-:W-:Y:S01]  /*0230*/  UIADD3 UR5, UPT, UPT, UR4, 0x2000, URZ ;  /* 0x0000200004057890 */ /* 0x000fe2000fffe0ff */
[----:B------:R-:W-:-:S02]  /*0240*/  LOP3.LUT R7, R10, 0x1c, R7, 0xf8, !PT ;  /* 0x0000001c0a077812 */ /* 0x000fc400078ef807 */
[----:B------:R-:W-:Y:S02]  /*0250*/  CS2R R98, SRZ ;  /* 0x0000000000627805 */ /* 0x000fe4000001ff00 */
[----:B------:R-:W-:Y:S02]  /*0260*/  SHF.L.U32 R10, R12, 0xb, RZ ;  /* 0x0000000b0c0a7819 */ /* 0x000fe400000006ff */
[----:B------:R-:W-:Y:S02]  /*0270*/  CS2R R96, SRZ ;  /* 0x0000000000607805 */ /* 0x000fe4000001ff00 */
[----:B------:R-:W-:Y:S02]  /*0280*/  SHF.L.U32 R12, R0, 0x4, RZ ;  /* 0x00000004000c7819 */ /* 0x000fe400000006ff */
[----:B------:R-:W-:Y:S02]  /*0290*/  CS2R R90, SRZ ;  /* 0x00000000005a7805 */ /* 0x000fe4000001ff00 */
[----:B------:R-:W-:-:S02]  /*02a0*/  LOP3.LUT R10, R10, 0x800, RZ, 0xc0, !PT ;  /* 0x000008000a0a7812 */ /* 0x000fc400078ec0ff */
[----:B------:R-:W-:Y:S02]  /*02b0*/  CS2R R88, SRZ ;  /* 0x0000000000587805 */ /* 0x000fe4000001ff00 */
[----:B------:R-:W-:Y:S02]  /*02c0*/  SHF.R.U32.HI R0, RZ, 0x2, R0 ;  /* 0x00000002ff007819 */ /* 0x000fe40000011600 */
[----:B------:R-:W-:Y:S02]  /*02d0*/  CS2R R86, SRZ ;  /* 0x0000000000567805 */ /* 0x000fe4000001ff00 */
[----:B0-----:R-:W-:Y:S02]  /*02e0*/  LOP3.LUT R4, R13, 0x70, RZ, 0xc0, !PT ;  /* 0x000000700d047812 */ /* 0x001fe400078ec0ff */
[----:B------:R-:W-:Y:S02]  /*02f0*/  CS2R R84, SRZ ;  /* 0x0000000000547805 */ /* 0x000fe4000001ff00 */
[----:B------:R-:W-:-:S02]  /*0300*/  LOP3.LUT R5, R0, 0x1ff0, RZ, 0xc0, !PT ;  /* 0x00001ff000057812 */ /* 0x000fc400078ec0ff */
[----:B------:R-:W-:Y:S02]  /*0310*/  CS2R R82, SRZ ;  /* 0x0000000000527805 */ /* 0x000fe4000001ff00 */
[----:B------:R-:W-:Y:S02]  /*0320*/  LOP3.LUT R15, R12, 0x1f0, RZ, 0xc0, !PT ;  /* 0x000001f00c0f7812 */ /* 0x000fe400078ec0ff */
[----:B------:R-:W-:Y:S02]  /*0330*/  CS2R R80, SRZ ;  /* 0x0000000000507805 */ /* 0x000fe4000001ff00 */
[----:B------:R-:W-:Y:S02]  /*0340*/  LOP3.LUT R4, R4, 0x80, R9, 0xf8, !PT ;  /* 0x0000008004047812 */ /* 0x000fe400078ef809 */
[----:B------:R-:W-:Y:S02]  /*0350*/  CS2R R78, SRZ ;  /* 0x00000000004e7805 */ /* 0x000fe4000001ff00 */
[----:B------:R-:W-:Y:S01]  /*0360*/  CS2R R76, SRZ ;  /* 0x00000000004c7805 */ /* 0x000fe2000001ff00 */
[----:B-1----:R-:W-:Y:S01]  /*0370*/  ULEA UR4, UR6, UR4, 0x18 ;  /* 0x0000000406047291 */ /* 0x002fe2000f8ec0ff */
[----:B------:R-:W-:Y:S01]  /*0380*/  CS2R R74, SRZ ;  /* 0x00000000004a7805 */ /* 0x000fe2000001ff00 */
[----:B------:R-:W-:Y:S01]  /*0390*/  ULEA UR5, UR6, UR5, 0x18 ;  /* 0x0000000506057291 */ /* 0x000fe2000f8ec0ff */
[----:B------:R-:W-:-:S02]  /*03a0*/  CS2R R72, SRZ ;  /* 0x0000000000487805 */ /* 0x000fc4000001ff00 */
[----:B------:R-:W-:Y:S02]  /*03b0*/  CS2R R70, SRZ ;  /* 0x0000000000467805 */ /* 0x000fe4000001ff00 */
[----:B------:R-:W-:Y:S02]  /*03c0*/  CS2R R68, SRZ ;  /* 0x0000000000447805 */ /* 0x000fe4000001ff00 */
[----:B------:R-:W-:Y:S02]  /*03d0*/  IADD3 R13, PT, PT, R10, UR4, RZ ;  /* 0x000000040a0d7c10 */ /* 0x000fe4000fffe0ff */
[----:B------:R-:W-:Y:S02]  /*03e0*/  CS2R R66, SRZ ;  /* 0x0000000000427805 */ /* 0x000fe4000001ff00 */
[----:B------:R-:W-:Y:S02]  /*03f0*/  LEA R0, R8, UR5, 0x9 ;  /* 0x0000000508007c11 */ /* 0x000fe4000f8e48ff */
[----:B------:R-:W-:-:S02]  /*0400*/  CS2R R64, SRZ ;  /* 0x0000000000407805 */ /* 0x000fc4000001ff00 */
[----:B------:R-:W-:Y:S02]  /*0410*/  LEA R13, R6, R13, 0x2 ;  /* 0x0000000d060d7211 */ /* 0x000fe400078e10ff */
[----:B------:R-:W-:Y:S02]  /*0420*/  CS2R R62, SRZ ;  /* 0x00000000003e7805 */ /* 0x000fe4000001ff00 */
[----:B------:R-:W-:Y:S02]  /*0430*/  IADD3 R15, PT, PT, R0, R15, RZ ;  /* 0x0000000f000f7210 */ /* 0x000fe40007ffe0ff */
[----:B------:R-:W-:Y:S02]  /*0440*/  CS2R R60, SRZ ;  /* 0x00000000003c7805 */ /* 0x000fe4000001ff00 */
[----:B------:R-:W-:Y:S01]  /*0450*/  LOP3.LUT R0, R5, 0xc, R6, 0xf8, !PT ;  /* 0x0000000c05007812 */ /* 0x000fe200078ef806 */
[----:B------:R-:W-:Y:S01]  /*0460*/  HFMA2 R5, -RZ, RZ, 0, 5.9604644775390625e-08 ;  /* 0x00000001ff057431 */ /* 0x000fe200000001ff */
[----:B------:R-:W-:-:S02]  /*0470*/  IADD3 R8, PT, PT, R8, 0x8, RZ ;  /* 0x0000000808087810 */ /* 0x000fc40007ffe0ff */
[----:B------:R-:W-:Y:S02]  /*0480*/  CS2R R42, SRZ ;  /* 0x00000000002a7805 */ /* 0x000fe4000001ff00 */
[----:B------:R-:W-:Y:S02]  /*0490*/  LEA R0, R0, UR4, 0x2 ;  /* 0x0000000400007c11 */ /* 0x000fe4000f8e10ff */
[----:B------:R-:W-:Y:S02]  /*04a0*/  CS2R R40, SRZ ;  /* 0x0000000000287805 */ /* 0x000fe4000001ff00 */
[----:B------:R-:W-:Y:S01]  /*04b0*/  CS2R R38, SRZ ;  /* 0x0000000000267805 */ /* 0x000fe2000001ff00 */
[----:B------:R-:W-:Y:S01]  /*04c0*/  IMAD R6, R8, UR10, R11 ;  /* 0x0000000a08067c24 */ /* 0x000fe2000f8e020b */
[----:B------:R-:W-:Y:S02]  /*04d0*/  CS2R R36, SRZ ;  /* 0x0000000000247805 */ /* 0x000fe4000001ff00 */
[----:B------:R-:W-:-:S02]  /*04e0*/  CS2R R34, SRZ ;  /* 0x0000000000227805 */ /* 0x000fc4000001ff00 */
[----:B------:R-:W-:Y:S02]  /*04f0*/  CS2R R32, SRZ ;  /* 0x0000000000207805 */ /* 0x000fe4000001ff00 */
[----:B------:R-:W-:Y:S02]  /*0500*/  CS2R R30, SRZ ;  /* 0x00000000001e7805 */ /* 0x000fe4000001ff00 */
[----:B------:R-:W-:Y:S02]  /*0510*/  CS2R R28, SRZ ;  /* 0x00000000001c7805 */ /* 0x000fe4000001ff00 */
[----:B------:R-:W-:Y:S02]  /*0520*/  CS2R R26, SRZ ;  /* 0x00000000001a7805 */ /* 0x000fe4000001ff00 */
[----:B------:R-:W-:Y:S02]  /*0530*/  CS2R R24, SRZ ;  /* 0x0000000000187805 */ /* 0x000fe4000001ff00 */
[----:B------:R-:W-:-:S02]  /*0540*/  CS2R R22, SRZ ;  /* 0x0000000000167805 */ /* 0x000fc4000001ff00 */
[----:B------:R-:W-:Y:S01]  /*0550*/  CS2R R20, SRZ ;  /* 0x0000000000147805 */ /* 0x000fe2000001ff00 */
[----:B------:R-:W-:Y:S01]  /*0560*/  UMOV UR4, URZ ;  /* 0x000000ff00047c82 */ /* 0x000fe20008000000 */
[----:B--2---:R-:W-:Y:S04]  /*0570*/  STS [R13], R92 ;  /* 0x0000005c0d007388 */ /* 0x004fe80000000800 */
[----:B------:R-:W-:Y:S04]  /*0580*/  STS [R13+0x200], R93 ;  /* 0x0002005d0d007388 */ /* 0x000fe80000000800 */
[----:B------:R-:W-:Y:S04]  /*0590*/  STS [R13+0x400], R94 ;  /* 0x0004005e0d007388 */ /* 0x000fe80000000800 */
[----:B------:R-:W-:Y:S04]  /*05a0*/  STS [R13+0x600], R95 ;  /* 0x0006005f0d007388 */ /* 0x000fe80000000800 */
[----:B---3--:R0:W-:Y:S01]  /*05b0*/  STS.128 [R15], R16 ;  /* 0x000000100f007388 */ /* 0x0081e20000000c00 */
[----:B------:R-:W-:Y:S01]  /*05c0*/  BAR.SYNC.DEFER_BLOCKING 0x0 ;  /* 0x0000000000007b1d */ /* 0x000fe20000010000 */
[----:B0-----:R-:W-:-:S02]  /*05d0*/  CS2R R18, SRZ ;  /* 0x0000000000127805 */ /* 0x001fc4000001ff00 */
[----:B------:R-:W-:-:S03]  /*05e0*/  CS2R R16, SRZ ;  /* 0x0000000000107805 */ /* 0x000fc6000001ff00 */
[----:B------:R-:W0:Y:S04]  /*05f0*/  LDS.128 R56, [R0] ;  /* 0x0000000000387984 */ /* 0x000e280000000c00 */
[----:B------:R-:W1:Y:S04]  /*0600*/  LDS.128 R52, [R0+0x100] ;  /* 0x0001000000347984 */ /* 0x000e680000000c00 */
[----:B------:R-:W2:Y:S04]  /*0610*/  LDS.128 R48, [R4+UR5] ;  /* 0x0000000504307984 */ /* 0x000ea80008000c00 */
[----:B------:R3:W4:Y:S02]  /*0620*/  LDS.128 R44, [R4+UR5+0x100] ;  /* 0x00010005042c7984 */ /* 0x0007240008000c00 */
[----:B---3--:R-:W-:-:S04]  /*0630*/  IADD3 R4, P0, PT, R2, 0x20, RZ ;  /* 0x0000002002047810 */ /* 0x008fc80007f1e0ff */
[----:B------:R-:W-:-:S09]  /*0640*/  IADD3.X R3, PT, PT, RZ, R3, RZ, P0, !PT ;  /* 0x00000003ff037210 */ /* 0x000fd200007fe4ff */
.L_x_1:
[----:B------:R-:W3:Y:S01]  /*0650*/  S2R R9, SR_TID.Y ;  /* 0x0000000000097919 */ /* 0x000ee20000002200 */
[-C--:B0---4-:R-:W-:Y:S01]  /*0660*/  FFMA R101, R44, R56.reuse, R20 ;  /* 0x000000382c657223 */ /* 0x091fe20000000014 */
[-C--:B------:R-:W-:Y:S01]  /*0670*/  FFMA R102, R45, R56.reuse, R21 ;  /* 0x000000382d667223 */ /* 0x080fe20000000015 */
[----:B------:R-:W-:Y:S01]  /*0680*/  MOV R21, 0x400 ;  /* 0x0000040000157802 */ /* 0x000fe20000000f00 */
[----:B------:R-:W3:Y:S01]  /*0690*/  S2R R2, SR_TID.X ;  /* 0x0000000000027919 */ /* 0x000ee20000002100 */
[----:B------:R-:W-:Y:S01]  /*06a0*/  SHF.L.U32 R8, R5, 0xc, RZ ;  /* 0x0000000c05087819 */ /* 0x000fe200000006ff */
[-C--:B--2---:R-:W-:Y:S01]  /*06b0*/  FFMA R109, R49, R56.reuse, R17 ;  /* 0x00000038316d7223 */ /* 0x084fe20000000011 */
[-C--:B------:R-:W-:Y:S01]  /*06c0*/  FFMA R122, R48, R56.reuse, R16 ;  /* 0x00000038307a7223 */ /* 0x080fe20000000010 */
[----:B------:R-:W0:Y:S01]  /*06d0*/  S2R R0, SR_CgaCtaId ;  /* 0x0000000000007919 */ /* 0x000e220000008800 */
[----:B------:R-:W-:Y:S01]  /*06e0*/  LOP3.LUT R8, R8, 0x1000, RZ, 0x3c, !PT ;  /* 0x0000100008087812 */ /* 0x000fe200078e3cff */
[-C--:B------:R-:W-:Y:S01]  /*06f0*/  FFMA R103, R46, R56.reuse, R22 ;  /* 0x000000382e677223 */ /* 0x080fe20000000016 */
[-C--:B------:R-:W-:Y:S01]  /*0700*/  FFMA R108, R50, R56.reuse, R18 ;  /* 0x00000038326c7223 */ /* 0x080fe20000000012 */
[-C--:B------:R-:W-:Y:S01]  /*0710*/  FFMA R100, R51, R56.reuse, R19 ;  /* 0x0000003833647223 */ /* 0x080fe20000000013 */
[----:B------:R-:W-:Y:S01]  /*0720*/  FFMA R56, R47, R56, R23 ;  /* 0x000000382f387223 */ /* 0x000fe20000000017 */
[-C--:B------:R-:W-:Y:S01]  /*0730*/  FFMA R113, R44, R57.reuse, R28 ;  /* 0x000000392c717223 */ /* 0x080fe2000000001c */
[-C--:B------:R-:W-:Y:S01]  /*0740*/  FFMA R120, R48, R57.reuse, R24 ;  /* 0x0000003930787223 */ /* 0x080fe20000000018 */
[-C--:B------:R-:W-:Y:S01]  /*0750*/  FFMA R116, R49, R57.reuse, R25 ;  /* 0x0000003931747223 */ /* 0x080fe20000000019 */
[-C--:B------:R-:W-:Y:S01]  /*0760*/  FFMA R110, R50, R57.reuse, R26 ;  /* 0x00000039326e7223 */ /* 0x080fe2000000001a */
[-C--:B------:R-:W-:Y:S01]  /*0770*/  FFMA R115, R51, R57.reuse, R27 ;  /* 0x0000003933737223 */ /* 0x080fe2000000001b */
[-C--:B------:R-:W-:Y:S01]  /*0780*/  FFMA R29, R45, R57.reuse, R29 ;  /* 0x000000392d1d7223 */ /* 0x080fe2000000001d */
[-C--:B------:R-:W-:Y:S01]  /*0790*/  FFMA R30, R46, R57.reuse, R30 ;  /* 0x000000392e1e7223 */ /* 0x080fe2000000001e */
[----:B------:R-:W-:Y:S01]  /*07a0*/  FFMA R31, R47, R57, R31 ;  /* 0x000000392f1f7223 */ /* 0x000fe2000000001f */
[-C--:B------:R-:W-:Y:S01]  /*07b0*/  FFMA R40, R48, R59.reuse, R40 ;  /* 0x0000003b30287223 */ /* 0x080fe20000000028 */
[CC--:B------:R-:W-:Y:S01]  /*07c0*/  FFMA R41, R49.reuse, R59.reuse, R41 ;  /* 0x0000003b31297223 */ /* 0x0c0fe20000000029 */
[-C--:B------:R-:W-:Y:S01]  /*07d0*/  FFMA R42, R50, R59.reuse, R42 ;  /* 0x0000003b322a7223 */ /* 0x080fe2000000002a */
[-C--:B-1----:R-:W-:Y:S01]  /*07e0*/  FFMA R64, R48, R52.reuse, R64 ;  /* 0x0000003430407223 */ /* 0x082fe20000000040 */
        /* <DEDUP_REMOVED lines=8> */
[-C--:B------:R-:W-:Y:S01]  /*0870*/  FFMA R33, R49, R58.reuse, R33 ;  /* 0x0000003a31217223 */ /* 0x080fe20000000021 */
[----:B------:R-:W-:Y:S01]  /*0880*/  FFMA R34, R50, R58, R34 ;  /* 0x0000003a32227223 */ /* 0x000fe20000000022 */
[----:B---3--:R-:W-:Y:S01]  /*0890*/  LEA R20, R9, R2, 0x4 ;  /* 0x0000000209147211 */ /* 0x008fe200078e20ff */
[C---:B------:R-:W-:Y:S01]  /*08a0*/  FFMA R57, R51.reuse, R58, R35 ;  /* 0x0000003a33397223 */ /* 0x040fe20000000023 */
[----:B------:R-:W-:Y:S01]  /*08b0*/  SHF.L.U32 R11, R2, 0x4, RZ ;  /* 0x00000004020b7819 */ /* 0x000fe200000006ff */
[----:B------:R-:W-:Y:S01]  /*08c0*/  FFMA R114, R51, R59, R43 ;  /* 0x0000003b33727223 */ /* 0x000fe2000000002b */
[----:B------:R-:W-:Y:S01]  /*08d0*/  SHF.R.U32.HI R10, RZ, 0x2, R20 ;  /* 0x00000002ff0a7819 */ /* 0x000fe20000011614 */
[-C--:B------:R-:W-:Y:S01]  /*08e0*/  FFMA R72, R48, R53.reuse, R72 ;  /* 0x0000003530487223 */ /* 0x080fe20000000048 */
[----:B------:R-:W-:Y:S01]  /*08f0*/  IADD3 R9, PT, PT, R21, 0x2000, RZ ;  /* 0x0000200015097810 */ /* 0x000fe20007ffe0ff */
[-C--:B------:R-:W-:Y:S01]  /*0900*/  FFMA R73, R49, R53.reuse, R73 ;  /* 0x0000003531497223 */ /* 0x080fe20000000049 */
[----:B------:R-:W-:Y:S01]  /*0910*/  LOP3.LUT R17, R11, 0x70, RZ, 0xc0, !PT ;  /* 0x000000700b117812 */ /* 0x000fe200078ec0ff */
[----:B------:R-:W-:Y:S01]  /*0920*/  FFMA R74, R50, R53, R74 ;  /* 0x00000035324a7223 */ /* 0x000fe2000000004a */
[----:B0-----:R-:W-:Y:S01]  /*0930*/  LEA R21, R0, R21, 0x18 ;  /* 0x0000001500157211 */ /* 0x001fe200078ec0ff */
[----:B------:R-:W-:Y:S01]  /*0940*/  FFMA R75, R51, R53, R75 ;  /* 0x00000035334b7223 */ /* 0x000fe2000000004b */
[----:B------:R-:W-:Y:S01]  /*0950*/  SHF.L.U32 R16, R20, 0x2, RZ ;  /* 0x0000000214107819 */ /* 0x000fe200000006ff */
[-C--:B------:R-:W-:Y:S01]  /*0960*/  FFMA R80, R48, R54.reuse, R80 ;  /* 0x0000003630507223 */ /* 0x080fe20000000050 */
[----:B------:R-:W-:Y:S01]  /*0970*/  SHF.R.U32.HI R11, RZ, 0x1, R20 ;  /* 0x00000001ff0b7819 */ /* 0x000fe20000011614 */
[-C--:B------:R-:W-:Y:S01]  /*0980*/  FFMA R81, R49, R54.reuse, R81 ;  /* 0x0000003631517223 */ /* 0x080fe20000000051 */
[----:B------:R-:W-:Y:S01]  /*0990*/  LOP3.LUT R10, R10, 0x1ff0, RZ, 0xc0, !PT ;  /* 0x00001ff00a0a7812 */ /* 0x000fe200078ec0ff */
[-C--:B------:R-:W-:Y:S01]  /*09a0*/  FFMA R82, R50, R54.reuse, R82 ;  /* 0x0000003632527223 */ /* 0x080fe20000000052 */
[----:B------:R-:W-:Y:S01]  /*09b0*/  LEA R22, R0, R9, 0x18 ;  /* 0x0000000900167211 */ /* 0x000fe200078ec0ff */
[----:B------:R-:W-:Y:S01]  /*09c0*/  FFMA R83, R51, R54, R83 ;  /* 0x0000003633537223 */ /* 0x000fe20000000053 */
[----:B------:R-:W-:Y:S01]  /*09d0*/  LOP3.LUT R17, R17, 0x80, R16, 0xf8, !PT ;  /* 0x0000008011117812 */ /* 0x000fe200078ef810 */
[-C--:B------:R-:W-:Y:S01]  /*09e0*/  FFMA R88, R48, R55.reuse, R88 ;  /* 0x0000003730587223 */ /* 0x080fe20000000058 */
[----:B------:R-:W-:Y:S01]  /*09f0*/  LOP3.LUT R0, R10, 0xc, R11, 0xf8, !PT ;  /* 0x0000000c0a007812 */ /* 0x000fe200078ef80b */
[-C--:B------:R-:W-:Y:S01]  /*0a00*/  FFMA R89, R49, R55.reuse, R89 ;  /* 0x0000003731597223 */ /* 0x080fe20000000059 */
[----:B------:R-:W-:Y:S01]  /*0a10*/  IADD3 R9, PT, PT, R21, R8, RZ ;  /* 0x0000000815097210 */ /* 0x000fe20007ffe0ff */
[-C--:B------:R-:W-:Y:S01]  /*0a20*/  FFMA R52, R50, R55.reuse, R90 ;  /* 0x0000003732347223 */ /* 0x080fe2000000005a */
[----:B------:R-:W-:Y:S01]  /*0a30*/  IADD3 R23, PT, PT, R17, R22, R8 ;  /* 0x0000001611177210 */ /* 0x000fe20007ffe008 */
[----:B------:R-:W-:Y:S01]  /*0a40*/  FFMA R91, R51, R55, R91 ;  /* 0x00000037335b7223 */ /* 0x000fe2000000005b */
[----:B------:R-:W-:Y:S01]  /*0a50*/  LEA R28, R0, R9, 0x2 ;  /* 0x00000009001c7211 */ /* 0x000fe200078e10ff */
[-C--:B------:R-:W-:Y:S01]  /*0a60*/  FFMA R107, R44, R59.reuse, R60 ;  /* 0x0000003b2c6b7223 */ /* 0x080fe2000000003c */
[CC--:B------:R-:W-:Y:S01]  /*0a70*/  FFMA R106, R45.reuse, R59.reuse, R61 ;  /* 0x0000003b2d6a7223 */ /* 0x0c0fe2000000003d */
[----:B------:R-:W-:Y:S01]  /*0a80*/  LDS.128 R16, [R23+0x200] ;  /* 0x0002000017107984 */ /* 0x000fe20000000c00 */
[-C--:B------:R-:W-:Y:S01]  /*0a90*/  FFMA R105, R46, R59.reuse, R62 ;  /* 0x0000003b2e697223 */ /* 0x080fe2000000003e */
[-C--:B------:R-:W-:Y:S01]  /*0aa0*/  FFMA R112, R44, R58.reuse, R36 ;  /* 0x0000003a2c707223 */ /* 0x080fe20000000024 */
[-C--:B------:R-:W-:Y:S01]  /*0ab0*/  FFMA R37, R45, R58.reuse, R37 ;  /* 0x0000003a2d257223 */ /* 0x080fe20000000025 */
[----:B------:R-:W0:Y:S01]  /*0ac0*/  LDS.128 R8, [R28+0x200] ;  /* 0x000200001c087984 */ /* 0x000e220000000c00 */
[-C--:B------:R-:W-:Y:S01]  /*0ad0*/  FFMA R38, R46, R58.reuse, R38 ;  /* 0x0000003a2e267223 */ /* 0x080fe20000000026 */
[C---:B------:R-:W-:Y:S01]  /*0ae0*/  FFMA R39, R47.reuse, R58, R39 ;  /* 0x0000003a2f277223 */ /* 0x040fe20000000027 */
[----:B------:R-:W-:Y:S01]  /*0af0*/  FFMA R104, R47, R59, R63 ;  /* 0x0000003b2f687223 */ /* 0x000fe2000000003f */
[----:B------:R-:W1:Y:S01]  /*0b00*/  LDS.128 R24, [R28+0x300] ;  /* 0x000300001c187984 */ /* 0x000e620000000c00 */
[-C--:B------:R-:W-:Y:S01]  /*0b10*/  FFMA R76, R44, R53.reuse, R76 ;  /* 0x000000352c4c7223 */ /* 0x080fe2000000004c */
[-C--:B------:R-:W-:Y:S01]  /*0b20*/  FFMA R77, R45, R53.reuse, R77 ;  /* 0x000000352d4d7223 */ /* 0x080fe2000000004d */
[-C--:B------:R-:W-:Y:S01]  /*0b30*/  FFMA R78, R46, R53.reuse, R78 ;  /* 0x000000352e4e7223 */ /* 0x080fe2000000004e */
[----:B------:R-:W2:Y:S01]  /*0b40*/  LDS.128 R48, [R23+0x300] ;  /* 0x0003000017307984 */ /* 0x000ea20000000c00 */
[----:B------:R-:W-:Y:S01]  /*0b50*/  FFMA R79, R47, R53, R79 ;  /* 0x000000352f4f7223 */ /* 0x000fe2000000004f */
[-C--:B------:R-:W-:Y:S01]  /*0b60*/  FFMA R84, R44, R54.reuse, R84 ;  /* 0x000000362c547223 */ /* 0x080fe20000000054 */
[-C--:B------:R-:W-:Y:S01]  /*0b70*/  FFMA R85, R45, R54.reuse, R85 ;  /* 0x000000362d557223 */ /* 0x080fe20000000055 */
[-C--:B------:R-:W-:Y:S01]  /*0b80*/  FFMA R86, R46, R54.reuse, R86 ;  /* 0x000000362e567223 */ /* 0x080fe20000000056 */
[----:B------:R-:W-:Y:S01]  /*0b90*/  FFMA R87, R47, R54, R87 ;  /* 0x000000362f577223 */ /* 0x000fe20000000057 */
[-C--:B------:R-:W-:Y:S01]  /*0ba0*/  FFMA R111, R44, R55.reuse, R96 ;  /* 0x000000372c6f7223 */ /* 0x080fe20000000060 */
[-C--:B------:R-:W-:Y:S01]  /*0bb0*/  FFMA R119, R45, R55.reuse, R97 ;  /* 0x000000372d777223 */ /* 0x080fe20000000061 */
[-C--:B------:R-:W-:Y:S01]  /*0bc0*/  FFMA R121, R46, R55.reuse, R98 ;  /* 0x000000372e797223 */ /* 0x080fe20000000062 */
[----:B------:R-:W-:Y:S01]  /*0bd0*/  FFMA R123, R47, R55, R99 ;  /* 0x000000372f7b7223 */ /* 0x000fe20000000063 */
[----:B------:R-:W-:Y:S01]  /*0be0*/  UIADD3 UR4, UPT, UPT, UR4, 0x8, URZ ;  /* 0x0000000804047890 */ /* 0x000fe2000fffe0ff */
[----:B------:R-:W-:Y:S01]  /*0bf0*/  LDS.128 R44, [R28+0x400] ;  /* 0x000400001c2c7984 */ /* 0x000fe20000000c00 */
[C---:B0-----:R-:W-:Y:S01]  /*0c00*/  FFMA R62, R11.reuse, R16, R40 ;  /* 0x000000100b3e7223 */ /* 0x041fe20000000028 */
[CC--:B------:R-:W-:Y:S01]  /*0c10*/  FFMA R61, R11.reuse, R17.reuse, R41 ;  /* 0x000000110b3d7223 */ /* 0x0c0fe20000000029 */
[----:B------:R-:W-:Y:S01]  /*0c20*/  FFMA R60, R11, R18, R42 ;  /* 0x000000120b3c7223 */ /* 0x000fe2000000002a */
[-C--:B------:R-:W-:Y:S01]  /*0c30*/  FFMA R122, R8, R16.reuse, R122 ;  /* 0x00000010087a7223 */ /* 0x080fe2000000007a */
[----:B------:R-:W0:Y:S01]  /*0c40*/  LDS.128 R40, [R23+0x400] ;  /* 0x0004000017287984 */ /* 0x000e220000000c00 */
[-C--:B------:R-:W-:Y:S01]  /*0c50*/  FFMA R120, R9, R16.reuse, R120 ;  /* 0x0000001009787223 */ /* 0x080fe20000000078 */
[-C--:B------:R-:W-:Y:S01]  /*0c60*/  FFMA R118, R10, R16.reuse, R118 ;  /* 0x000000100a767223 */ /* 0x080fe20000000076 */
[-C--:B-1----:R-:W-:Y:S01]  /*0c70*/  FFMA R64, R24, R16.reuse, R64 ;  /* 0x0000001018407223 */ /* 0x082fe20000000040 */
[-C--:B------:R-:W-:Y:S01]  /*0c80*/  FFMA R72, R25, R16.reuse, R72 ;  /* 0x0000001019487223 */ /* 0x080fe20000000048 */
[-C--:B------:R-:W-:Y:S01]  /*0c90*/  FFMA R80, R26, R16.reuse, R80 ;  /* 0x000000101a507223 */ /* 0x080fe20000000050 */
[----:B------:R-:W-:Y:S01]  /*0ca0*/  FFMA R117, R27, R16, R88 ;  /* 0x000000101b757223 */ /* 0x000fe20000000058 */
[C---:B------:R-:W-:Y:S01]  /*0cb0*/  FFMA R16, R10.reuse, R17, R33 ;  /* 0x000000110a107223 */ /* 0x040fe20000000021 */
[C---:B------:R-:W-:Y:S01]  /*0cc0*/  FFMA R53, R10.reuse, R18, R34 ;  /* 0x000000120a357223 */ /* 0x040fe20000000022 */
[----:B------:R-:W-:Y:S01]  /*0cd0*/  FFMA R96, R10, R19, R57 ;  /* 0x000000130a607223 */ /* 0x000fe20000000039 */
[----:B------:R-:W1:Y:S01]  /*0ce0*/  LDS.128 R32, [R28+0x500] ;  /* 0x000500001c207984 */ /* 0x000e620000000c00 */
[-C--:B------:R-:W-:Y:S01]  /*0cf0*/  FFMA R59, R8, R17.reuse, R109 ;  /* 0x00000011083b7223 */ /* 0x080fe2000000006d */
[-C--:B------:R-:W-:Y:S01]  /*0d00*/  FFMA R58, R9, R17.reuse, R116 ;  /* 0x00000011093a7223 */ /* 0x080fe20000000074 */
[-C--:B------:R-:W-:Y:S01]  /*0d10*/  FFMA R65, R24, R17.reuse, R65 ;  /* 0x0000001118417223 */ /* 0x080fe20000000041 */
[-C--:B------:R-:W-:Y:S01]  /*0d20*/  FFMA R73, R25, R17.reuse, R73 ;  /* 0x0000001119497223 */ /* 0x080fe20000000049 */
[----:B------:R-:W-:Y:S01]  /*0d30*/  FFMA R81, R26, R17, R81 ;  /* 0x000000111a517223 */ /* 0x000fe20000000051 */
[C---:B--2---:R-:W-:Y:S01]  /*0d40*/  FFMA R99, R10.reuse, R49, R37 ;  /* 0x000000310a637223 */ /* 0x044fe20000000025 */
[C---:B------:R-:W-:Y:S01]  /*0d50*/  FFMA R98, R10.reuse, R50, R38 ;  /* 0x000000320a627223 */ /* 0x040fe20000000026 */
[----:B------:R-:W-:Y:S01]  /*0d60*/  FFMA R97, R10, R51, R39 ;  /* 0x000000330a617223 */ /* 0x000fe20000000027 */
[----:B------:R-:W-:Y:S01]  /*0d70*/  FFMA R17, R27, R17, R89 ;  /* 0x000000111b117223 */ /* 0x000fe20000000059 */
[----:B------:R-:W2:Y:S01]  /*0d80*/  LDS.128 R36, [R23+0x500] ;  /* 0x0005000017247984 */ /* 0x000ea20000000c00 */
        /* <DEDUP_REMOVED lines=19> */
[----:B0-----:R-:W-:Y:S01]  /*0ec0*/  FFMA R49, R46, R43, R96 ;  /* 0x0000002b2e317223 */ /* 0x001fe20000000060 */
[----:B------:R-:W-:Y:S01]  /*0ed0*/  FFMA R91, R27, R19, R91 ;  /* 0x000000131b5b7223 */ /* 0x000fe2000000005b */
[----:B------:R-:W0:Y:S01]  /*0ee0*/  LDC R96, c[0x0][0x3a0] ;  /* 0x0000e800ff607b82 */ /* 0x000e220000000800 */
[C---:B------:R-:W-:Y:S01]  /*0ef0*/  FFMA R90, R8.reuse, R48, R101 ;  /* 0x00000030085a7223 */ /* 0x040fe20000000065 */
[C---:B------:R-:W-:Y:S01]  /*0f00*/  FFMA R63, R8.reuse, R50, R103 ;  /* 0x00000032083f7223 */ /* 0x040fe20000000067 */
[-C--:B------:R-:W-:Y:S01]  /*0f10*/  FFMA R88, R8, R51.reuse, R56 ;  /* 0x0000003308587223 */ /* 0x080fe20000000038 */
[C---:B------:R-:W-:Y:S01]  /*0f20*/  FFMA R113, R9.reuse, R48, R113 ;  /* 0x0000003009717223 */ /* 0x040fe20000000071 */
[C---:B------:R-:W-:Y:S01]  /*0f30*/  FFMA R30, R9.reuse, R50, R30 ;  /* 0x00000032091e7223 */ /* 0x040fe2000000001e */
[-C--:B------:R-:W-:Y:S01]  /*0f40*/  FFMA R31, R9, R51.reuse, R31 ;  /* 0x00000033091f7223 */ /* 0x080fe2000000001f */
[-C--:B------:R-:W-:Y:S01]  /*0f50*/  FFMA R112, R10, R48.reuse, R112 ;  /* 0x000000300a707223 */ /* 0x080fe20000000070 */
[C---:B------:R-:W-:Y:S01]  /*0f60*/  FFMA R107, R11.reuse, R48, R107 ;  /* 0x000000300b6b7223 */ /* 0x040fe2000000006b */
[C---:B------:R-:W-:Y:S01]  /*0f70*/  FFMA R105, R11.reuse, R50, R105 ;  /* 0x000000320b697223 */ /* 0x040fe20000000069 */
        /* <DEDUP_REMOVED lines=12> */
[----:B------:R-:W-:Y:S01]  /*1040*/  FFMA R100, R27, R51, R123 ;  /* 0x000000331b647223 */ /* 0x000fe2000000007b */
[-C--:B------:R-:W-:Y:S01]  /*1050*/  FFMA R111, R44, R40.reuse, R122 ;  /* 0x000000282c6f7223 */ /* 0x080fe2000000007a */
[-C--:B------:R-:W-:Y:S01]  /*1060*/  FFMA R110, R45, R40.reuse, R120 ;  /* 0x000000282d6e7223 */ /* 0x080fe20000000078 */
[-C--:B------:R-:W-:Y:S01]  /*1070*/  FFMA R109, R46, R40.reuse, R118 ;  /* 0x000000282e6d7223 */ /* 0x080fe20000000076 */
[-C--:B------:R-:W-:Y:S01]  /*1080*/  FFMA R62, R47, R40.reuse, R62 ;  /* 0x000000282f3e7223 */ /* 0x080fe2000000003e */
[-C--:B-1----:R-:W-:Y:S01]  /*1090*/  FFMA R64, R32, R40.reuse, R64 ;  /* 0x0000002820407223 */ /* 0x082fe20000000040 */
        /* <DEDUP_REMOVED lines=25> */
[----:B------:R-:W-:Y:S01]  /*1230*/  FFMA R48, R35, R43, R91 ;  /* 0x0000002b23307223 */ /* 0x000fe2000000005b */
[----:B------:R-:W-:Y:S01]  /*1240*/  LDS.128 R16, [R23+0x600] ;  /* 0x0006000017107984 */ /* 0x000fe20000000c00 */
[----:B0-----:R-:W-:Y:S01]  /*1250*/  ISETP.LE.AND P0, PT, R96, UR4, PT ;  /* 0x0000000460007c0c */ /* 0x001fe2000bf03270 */
[C---:B--2---:R-:W-:Y:S01]  /*1260*/  FFMA R90, R44.reuse, R36, R90 ;  /* 0x000000242c5a7223 */ /* 0x044fe2000000005a */
[C---:B------:R-:W-:Y:S01]  /*1270*/  FFMA R89, R44.reuse, R37, R89 ;  /* 0x000000252c597223 */ /* 0x040fe20000000059 */
[----:B------:R-:W0:Y:S01]  /*1280*/  LDS.128 R8, [R28+0x600] ;  /* 0x000600001c087984 */ /* 0x000e220000000c00 */
[C---:B------:R-:W-:Y:S01]  /*1290*/  FFMA R63, R44.reuse, R38, R63 ;  /* 0x000000262c3f7223 */ /* 0x040fe2000000003f */
[----:B------:R-:W-:Y:S01]  /*12a0*/  FFMA R88, R44, R39, R88 ;  /* 0x000000272c587223 */ /* 0x000fe20000000058 */
[C---:B------:R-:W-:Y:S01]  /*12b0*/  FFMA R113, R45.reuse, R36, R113 ;  /* 0x000000242d717223 */ /* 0x040fe20000000071 */
[----:B------:R-:W1:Y:S01]  /*12c0*/  LDS.128 R40, [R28+0x700] ;  /* 0x000700001c287984 */ /* 0x000e620000000c00 */
[C---:B------:R-:W-:Y:S01]  /*12d0*/  FFMA R29, R45.reuse, R37, R29 ;  /* 0x000000252d1d7223 */ /* 0x040fe2000000001d */
[C---:B------:R-:W-:Y:S01]  /*12e0*/  FFMA R30, R45.reuse, R38, R30 ;  /* 0x000000262d1e7223 */ /* 0x040fe2000000001e */
[----:B------:R-:W-:Y:S01]  /*12f0*/  FFMA R31, R45, R39, R31 ;  /* 0x000000272d1f7223 */ /* 0x000fe2000000001f */
[----:B------:R-:W2:Y:S01]  /*1300*/  LDS.128 R24, [R23+0x700] ;  /* 0x0007000017187984 */ /* 0x000ea20000000c00 */
[C---:B------:R-:W-:Y:S01]  /*1310*/  FFMA R112, R46.reuse, R36, R112 ;  /* 0x000000242e707223 */ /* 0x040fe20000000070 */
[C---:B------:R-:W-:Y:S01]  /*1320*/  FFMA R99, R46.reuse, R37, R99 ;  /* 0x000000252e637223 */ /* 0x040fe20000000063 */
[C---:B------:R-:W-:Y:S01]  /*1330*/  FFMA R98, R46.reuse, R38, R98 ;  /* 0x000000262e627223 */ /* 0x040fe20000000062 */
[----:B------:R-:W3:Y:S01]  /*1340*/  @!P0 S2R R44, SR_CTAID.X ;  /* 0x00000000002c8919 */ /* 0x000ee20000002500 */
[----:B------:R-:W-:Y:S01]  /*1350*/  FFMA R97, R46, R39, R97 ;  /* 0x000000272e617223 */ /* 0x000fe20000000061 */
[C---:B------:R-:W-:Y:S01]  /*1360*/  FFMA R107, R47.reuse, R36, R107 ;  /* 0x000000242f6b7223 */ /* 0x040fe2000000006b */
[C---:B------:R-:W-:Y:S01]  /*1370*/  FFMA R106, R47.reuse, R37, R106 ;  /* 0x000000252f6a7223 */ /* 0x040fe2000000006a */
[C---:B------:R-:W-:Y:S01]  /*1380*/  FFMA R105, R47.reuse, R38, R105 ;  /* 0x000000262f697223 */ /* 0x040fe20000000069 */
        /* <DEDUP_REMOVED lines=17> */
[----:B------:R-:W4:Y:S01]  /*14a0*/  @!P0 LDC.64 R46, c[0x0][0x388] ;  /* 0x0000e200ff2e8b82 */ /* 0x000f220000000a00 */
[----:B------:R-:W-:Y:S04]  /*14b0*/  LDS.128 R36, [R23+0x800] ;  /* 0x0008000017247984 */ /* 0x000fe80000000c00 */
[----:B------:R-:W4:Y:S01]  /*14c0*/  LDS.128 R32, [R28+0x800] ;  /* 0x000800001c207984 */ /* 0x000f220000000c00 */
[-C--:B0-----:R-:W-:Y:S01]  /*14d0*/  FFMA R111, R8, R16.reuse, R111 ;  /* 0x00000010086f7223 */ /* 0x081fe2000000006f */
        /* <DEDUP_REMOVED lines=31> */
[C---:B--2---:R-:W-:Y:S01]  /*16d0*/  FFMA R113, R9.reuse, R24, R113 ;  /* 0x0000001809717223 */ /* 0x044fe20000000071 */
[----:B------:R-:W0:Y:S01]  /*16e0*/  LDS.128 R16, [R28+0x900] ;  /* 0x000900001c107984 */ /* 0x000e220000000c00 */
[C---:B------:R-:W-:Y:S01]  /*16f0*/  FFMA R29, R9.reuse, R25, R29 ;  /* 0x00000019091d7223 */ /* 0x040fe2000000001d */
[C---:B------:R-:W-:Y:S01]  /*1700*/  FFMA R30, R9.reuse, R26, R30 ;  /* 0x0000001a091e7223 */ /* 0x040fe2000000001e */
[----:B------:R-:W-:Y:S01]  /*1710*/  FFMA R31, R9, R27, R31 ;  /* 0x0000001b091f7223 */ /* 0x000fe2000000001f */
[----:B---3--:R-:W-:Y:S01]  /*1720*/  @!P0 SHF.L.U32 R9, R44, 0x7, RZ ;  /* 0x000000072c098819 */ /* 0x008fe200000006ff */
[C---:B------:R-:W-:Y:S01]  /*1730*/  FFMA R68, R40.reuse, R24, R68 ;  /* 0x0000001828447223 */ /* 0x040fe20000000044 */
[C---:B------:R-:W-:Y:S01]  /*1740*/  FFMA R69, R40.reuse, R25, R69 ;  /* 0x0000001928457223 */ /* 0x040fe20000000045 */
[C---:B------:R-:W-:Y:S01]  /*1750*/  FFMA R70, R40.reuse, R26, R70 ;  /* 0x0000001a28467223 */ /* 0x040fe20000000046 */
[----:B------:R-:W-:Y:S01]  /*1760*/  FFMA R71, R40, R27, R71 ;  /* 0x0000001b28477223 */ /* 0x000fe20000000047 */
[----:B----4-:R-:W-:-:S04]  /*1770*/  @!P0 IMAD.WIDE.U32 R46, R9, 0x4, R46 ;  /* 0x00000004092e8825 */ /* 0x010fc800078e002e */
        /* <DEDUP_REMOVED lines=16> */
[----:B------:R-:W-:Y:S01]  /*1880*/  @!P0 IMAD.WIDE R46, R6, 0x4, R46 ;  /* 0x00000004062e8825 */ /* 0x000fe200078e022e */
[----:B------:R-:W-:Y:S01]  /*1890*/  @!P0 MOV R40, R4 ;  /* 0x0000000400288202 */ /* 0x000fe20000000f00 */
[----:B------:R-:W1:Y:S01]  /*18a0*/  LDS.128 R8, [R23+0x900] ;  /* 0x0009000017087984 */ /* 0x000e620000000c00 */
[----:B------:R-:W-:Y:S01]  /*18b0*/  @!P0 MOV R41, R3 ;  /* 0x0000000300298202 */ /* 0x000fe20000000f00 */
[C---:B------:R-:W-:Y:S01]  /*18c0*/  FFMA R84, R42.reuse, R24, R84 ;  /* 0x000000182a547223 */ /* 0x040fe20000000054 */
[C---:B------:R-:W-:Y:S01]  /*18d0*/  FFMA R85, R42.reuse, R25, R85 ;  /* 0x000000192a557223 */ /* 0x040fe20000000055 */
[C---:B------:R-:W-:Y:S01]  /*18e0*/  FFMA R86, R42.reuse, R26, R86 ;  /* 0x0000001a2a567223 */ /* 0x040fe20000000056 */
[----:B------:R-:W-:Y:S01]  /*18f0*/  FFMA R87, R42, R27, R87 ;  /* 0x0000001b2a577223 */ /* 0x000fe20000000057 */
[C---:B------:R-:W-:Y:S01]  /*1900*/  FFMA R103, R43.reuse, R24, R103 ;  /* 0x000000182b677223 */ /* 0x040fe20000000067 */
[----:B-----5:R-:W5:Y:S01]  /*1910*/  @!P0 LDG.E.128.CONSTANT R92, desc[UR8][R40.64] ;  /* 0x00000008285c8981 */ /* 0x020f62000c1e9d00 */
[C---:B------:R-:W-:Y:S01]  /*1920*/  FFMA R102, R43.reuse, R25, R102 ;  /* 0x000000192b667223 */ /* 0x040fe20000000066 */
[C---:B------:R-:W-:Y:S01]  /*1930*/  FFMA R101, R43.reuse, R26, R101 ;  /* 0x0000001a2b657223 */ /* 0x040fe20000000065 */
[----:B------:R-:W-:Y:S01]  /*1940*/  FFMA R100, R43, R27, R100 ;  /* 0x0000001b2b647223 */ /* 0x000fe20000000064 */
[----:B------:R2:W5:Y:S01]  /*1950*/  @!P0 LDG.E.128.CONSTANT R12, desc[UR8][R46.64] ;  /* 0x000000082e0c8981 */ /* 0x000562000c1e9d00 */
[-C--:B------:R-:W-:Y:S01]  /*1960*/  FFMA R111, R32, R36.reuse, R111 ;  /* 0x00000024206f7223 */ /* 0x080fe2000000006f */
[-C--:B------:R-:W-:Y:S01]  /*1970*/  FFMA R110, R33, R36.reuse, R110 ;  /* 0x00000024216e7223 */ /* 0x080fe2000000006e */
[-C--:B------:R-:W-:Y:S01]  /*1980*/  FFMA R109, R34, R36.reuse, R109 ;  /* 0x00000024226d7223 */ /* 0x080fe2000000006d */
[-C--:B------:R-:W-:Y:S01]  /*1990*/  FFMA R62, R35, R36.reuse, R62 ;  /* 0x00000024233e7223 */ /* 0x080fe2000000003e */
[-C--:B0-----:R-:W-:Y:S01]  /*19a0*/  FFMA R64, R16, R36.reuse, R64 ;  /* 0x0000002410407223 */ /* 0x081fe20000000040 */
        /* <DEDUP_REMOVED lines=19> */
[----:B--2---:R-:W-:Y:S01]  /*1ae0*/  LDS.128 R44, [R23+0xa00] ;  /* 0x000a0000172c7984 */ /* 0x004fe20000000c00 */
[-C--:B------:R-:W-:Y:S01]  /*1af0*/  FFMA R51, R32, R39.reuse, R51 ;  /* 0x0000002720337223 */ /* 0x080fe20000000033 */
[-C--:B------:R-:W-:Y:S01]  /*1b00*/  FFMA R50, R33, R39.reuse, R50 ;  /* 0x0000002721327223 */ /* 0x080fe20000000032 */
[-C--:B------:R-:W-:Y:S01]  /*1b10*/  FFMA R49, R34, R39.reuse, R49 ;  /* 0x0000002722317223 */ /* 0x080fe20000000031 */
[----:B------:R-:W0:Y:S01]  /*1b20*/  LDS.128 R24, [R28+0xa00] ;  /* 0x000a00001c187984 */ /* 0x000e220000000c00 */
[-C--:B------:R-:W-:Y:S01]  /*1b30*/  FFMA R114, R35, R39.reuse, R114 ;  /* 0x0000002723727223 */ /* 0x080fe20000000072 */
[-C--:B------:R-:W-:Y:S01]  /*1b40*/  FFMA R67, R16, R39.reuse, R67 ;  /* 0x0000002710437223 */ /* 0x080fe20000000043 */
[-C--:B------:R-:W-:Y:S01]  /*1b50*/  FFMA R75, R17, R39.reuse, R75 ;  /* 0x00000027114b7223 */ /* 0x080fe2000000004b */
[----:B------:R-:W2:Y:S01]  /*1b60*/  LDS.128 R40, [R28+0xb00] ;  /* 0x000b00001c287984 */ /* 0x000ea20000000c00 */
[-C--:B------:R-:W-:Y:S01]  /*1b70*/  FFMA R83, R18, R39.reuse, R83 ;  /* 0x0000002712537223 */ /* 0x080fe20000000053 */
[----:B------:R-:W-:Y:S01]  /*1b80*/  FFMA R48, R19, R39, R48 ;  /* 0x0000002713307223 */ /* 0x000fe20000000030 */
[C---:B-1----:R-:W-:Y:S01]  /*1b90*/  FFMA R90, R32.reuse, R8, R90 ;  /* 0x00000008205a7223 */ /* 0x042fe2000000005a */
[----:B------:R-:W1:Y:S01]  /*1ba0*/  LDS.128 R36, [R23+0xb00] ;  /* 0x000b000017247984 */ /* 0x000e620000000c00 */
        /* <DEDUP_REMOVED lines=31> */
[----:B------:R-:W-:Y:S01]  /*1da0*/  LDS.128 R32, [R28+0xc00] ;  /* 0x000c00001c207984 */ /* 0x000fe20000000c00 */
[-C--:B0-----:R-:W-:Y:S01]  /*1db0*/  FFMA R111, R24, R44.reuse, R111 ;  /* 0x0000002c186f7223 */ /* 0x081fe2000000006f */
[-C--:B------:R-:W-:Y:S01]  /*1dc0*/  FFMA R110, R25, R44.reuse, R110 ;  /* 0x0000002c196e7223 */ /* 0x080fe2000000006e */
[-C--:B------:R-:W-:Y:S01]  /*1dd0*/  FFMA R109, R26, R44.reuse, R109 ;  /* 0x0000002c1a6d7223 */ /* 0x080fe2000000006d */
[----:B------:R-:W0:Y:S01]  /*1de0*/  LDS.128 R8, [R23+0xc00] ;  /* 0x000c000017087984 */ /* 0x000e220000000c00 */
[-C--:B------:R-:W-:Y:S01]  /*1df0*/  FFMA R62, R27, R44.reuse, R62 ;  /* 0x0000002c1b3e7223 */ /* 0x080fe2000000003e */
[-C--:B--2---:R-:W-:Y:S01]  /*1e00*/  FFMA R64, R40, R44.reuse, R64 ;  /* 0x0000002c28407223 */ /* 0x084fe20000000040 */
[-C--:B------:R-:W-:Y:S01]  /*1e10*/  FFMA R72, R41, R44.reuse, R72 ;  /* 0x0000002c29487223 */ /* 0x080fe20000000048 */
[----:B------:R-:W2:Y:S01]  /*1e20*/  LDS.128 R16, [R28+0xd00] ;  /* 0x000d00001c107984 */ /* 0x000ea20000000c00 */
        /* <DEDUP_REMOVED lines=26> */
[C---:B-1----:R-:W-:Y:S01]  /*1fd0*/  FFMA R47, R24.reuse, R36, R90 ;  /* 0x00000024182f7223 */ /* 0x042fe2000000005a */
        /* <DEDUP_REMOVED lines=32> */
[-C--:B0-----:R-:W-:Y:S01]  /*21e0*/  FFMA R111, R32, R8.reuse, R111 ;  /* 0x00000008206f7223 */ /* 0x081fe2000000006f */
[-C--:B------:R-:W-:Y:S01]  /*21f0*/  FFMA R110, R33, R8.reuse, R110 ;  /* 0x00000008216e7223 */ /* 0x080fe2000000006e */
[-C--:B------:R-:W-:Y:S01]  /*2200*/  FFMA R109, R34, R8.reuse, R109 ;  /* 0x00000008226d7223 */ /* 0x080fe2000000006d */
[-C--:B------:R-:W-:Y:S01]  /*2210*/  FFMA R40, R35, R8.reuse, R62 ;  /* 0x0000000823287223 */ /* 0x080fe2000000003e */
[-C--:B--2---:R-:W-:Y:S01]  /*2220*/  FFMA R64, R16, R8.reuse, R64 ;  /* 0x0000000810407223 */ /* 0x084fe20000000040 */
        /* <DEDUP_REMOVED lines=28> */
[C---:B-1----:R-:W-:Y:S01]  /*23f0*/  FFMA R37, R34.reuse, R25, R99 ;  /* 0x0000001922257223 */ /* 0x042fe20000000063 */
[C---:B------:R-:W-:Y:S01]  /*2400*/  FFMA R38, R34.reuse, R26, R98 ;  /* 0x0000001a22267223 */ /* 0x040fe20000000062 */
[-C--:B------:R-:W-:Y:S01]  /*2410*/  FFMA R39, R34, R27.reuse, R97 ;  /* 0x0000001b22277223 */ /* 0x080fe20000000061 */
[----:B------:R-:W0:Y:S01]  /*2420*/  LDS.128 R60, [R28+0xe00] ;  /* 0x000e00001c3c7984 */ /* 0x000e220000000c00 */
[----:B------:R-:W-:Y:S01]  /*2430*/  ISETP.LE.AND P1, PT, R96, UR4, PT ;  /* 0x0000000460007c0c */ /* 0x000fe2000bf23270 */
[-C--:B------:R-:W-:Y:S01]  /*2440*/  FFMA R44, R32, R27.reuse, R44 ;  /* 0x0000001b202c7223 */ /* 0x080fe2000000002c */
[----:B------:R-:W-:Y:S01]  /*2450*/  ISETP.LE.AND P0, PT, R96, UR4, PT ;  /* 0x0000000460007c0c */ /* 0x000fe2000bf03270 */
[----:B------:R1:W2:Y:S01]  /*2460*/  LDS.128 R8, [R28+0xf00] ;  /* 0x000f00001c087984 */ /* 0x0002a20000000c00 */
[----:B------:R-:W-:Y:S01]  /*2470*/  FFMA R31, R33, R27, R31 ;  /* 0x0000001b211f7223 */ /* 0x000fe2000000001f */
[C---:B------:R-:W-:Y:S01]  /*2480*/  FFMA R107, R35.reuse, R24, R107 ;  /* 0x00000018236b7223 */ /* 0x040fe2000000006b */
[C---:B------:R-:W-:Y:S01]  /*2490*/  FFMA R106, R35.reuse, R25, R106 ;  /* 0x00000019236a7223 */ /* 0x040fe2000000006a */
[----:B------:R3:W4:Y:S01]  /*24a0*/  LDS.128 R96, [R23+0xf00] ;  /* 0x000f000017607984 */ /* 0x0007220000000c00 */
[C---:B------:R-:W-:Y:S01]  /*24b0*/  FFMA R105, R35.reuse, R26, R105 ;  /* 0x0000001a23697223 */ /* 0x040fe20000000069 */
[-C--:B------:R-:W-:Y:S01]  /*24c0*/  FFMA R104, R35, R27.reuse, R104 ;  /* 0x0000001b23687223 */ /* 0x080fe20000000068 */
[-C--:B------:R-:W-:Y:S01]  /*24d0*/  FFMA R71, R16, R27.reuse, R71 ;  /* 0x0000001b10477223 */ /* 0x080fe20000000047 */
[-C--:B------:R-:W-:Y:S01]  /*24e0*/  FFMA R79, R17, R27.reuse, R79 ;  /* 0x0000001b114f7223 */ /* 0x080fe2000000004f */
[----:B------:R-:W-:Y:S01]  /*24f0*/  FFMA R87, R18, R27, R87 ;  /* 0x0000001b12577223 */ /* 0x000fe20000000057 */
[C---:B------:R-:W-:Y:S01]  /*2500*/  FFMA R103, R19.reuse, R24, R103 ;  /* 0x0000001813677223 */ /* 0x040fe20000000067 */
[C---:B------:R-:W-:Y:S01]  /*2510*/  FFMA R102, R19.reuse, R25, R102 ;  /* 0x0000001913667223 */ /* 0x040fe20000000066 */
[C---:B------:R-:W-:Y:S01]  /*2520*/  FFMA R101, R19.reuse, R26, R101 ;  /* 0x0000001a13657223 */ /* 0x040fe20000000065 */
[----:B------:R-:W-:Y:S01]  /*2530*/  FFMA R100, R19, R27, R100 ;  /* 0x0000001b13647223 */ /* 0x000fe20000000064 */
[C---:B------:R-:W-:Y:S01]  /*2540*/  FFMA R47, R32.reuse, R24, R47 ;  /* 0x00000018202f7223 */ /* 0x040fe2000000002f */
[CC--:B------:R-:W-:Y:S01]  /*2550*/  FFMA R46, R32.reuse, R25.reuse, R46 ;  /* 0x00000019202e7223 */ /* 0x0c0fe2000000002e */
[----:B------:R-:W-:Y:S01]  /*2560*/  FFMA R45, R32, R26, R45 ;  /* 0x0000001a202d7223 */ /* 0x000fe2000000002d */
[C---:B-1----:R-:W-:Y:S01]  /*2570*/  FFMA R28, R33.reuse, R24, R113 ;  /* 0x00000018211c7223 */ /* 0x042fe20000000071 */
[CC--:B------:R-:W-:Y:S01]  /*2580*/  FFMA R29, R33.reuse, R25.reuse, R29 ;  /* 0x00000019211d7223 */ /* 0x0c0fe2000000001d */
[----:B------:R-:W-:Y:S01]  /*2590*/  FFMA R30, R33, R26, R30 ;  /* 0x0000001a211e7223 */ /* 0x000fe2000000001e */
[-C--:B------:R-:W-:Y:S01]  /*25a0*/  FFMA R36, R34, R24.reuse, R112 ;  /* 0x0000001822247223 */ /* 0x080fe20000000070 */
[C---:B------:R-:W-:Y:S01]  /*25b0*/  FFMA R68, R16.reuse, R24, R68 ;  /* 0x0000001810447223 */ /* 0x040fe20000000044 */
[CC--:B------:R-:W-:Y:S01]  /*25c0*/  FFMA R69, R16.reuse, R25.reuse, R69 ;  /* 0x0000001910457223 */ /* 0x0c0fe20000000045 */
[----:B------:R-:W-:Y:S01]  /*25d0*/  FFMA R70, R16, R26, R70 ;  /* 0x0000001a10467223 */ /* 0x000fe20000000046 */
[C---:B------:R-:W-:Y:S01]  /*25e0*/  FFMA R76, R17.reuse, R24, R76 ;  /* 0x00000018114c7223 */ /* 0x040fe2000000004c */
[CC--:B------:R-:W-:Y:S01]  /*25f0*/  FFMA R77, R17.reuse, R25.reuse, R77 ;  /* 0x00000019114d7223 */ /* 0x0c0fe2000000004d */
[----:B------:R-:W-:Y:S01]  /*2600*/  FFMA R78, R17, R26, R78 ;  /* 0x0000001a114e7223 */ /* 0x000fe2000000004e */
        /* <DEDUP_REMOVED lines=35> */
[----:B------:R-:W-:-:S02]  /*2840*/  LEA R51, R5, R21, 0xc ;  /* 0x0000001505337211 */ /* 0x000fc400078e60ff */
[----:B------:R-:W-:Y:S01]  /*2850*/  LEA R48, R5, R22, 0xc ;  /* 0x0000001605307211 */ /* 0x000fe200078e60ff */
[----:B---34-:R-:W-:Y:S06]  /*2860*/  @P1 BRA `(.L_x_0) ;  /* 0x0000000000501947 */ /* 0x018fec0003800000 */
[----:B------:R-:W-:Y:S02]  /*2870*/  SHF.L.U32 R23, R2, 0xb, RZ ;  /* 0x0000000b02177819 */ /* 0x000fe400000006ff */
[C---:B------:R-:W-:Y:S02]  /*2880*/  LOP3.LUT R2, R20.reuse, 0xffff, RZ, 0xc0, !PT ;  /* 0x0000ffff14027812 */ /* 0x040fe400078ec0ff */
[----:B------:R-:W-:Y:S02]  /*2890*/  SHF.L.U32 R49, R20, 0x4, RZ ;  /* 0x0000000414317819 */ /* 0x000fe400000006ff */
[----:B------:R-:W-:Y:S02]  /*28a0*/  LOP3.LUT R20, R23, 0x800, RZ, 0xc0, !PT ;  /* 0x0000080017147812 */ /* 0x000fe400078ec0ff */
[----:B------:R-:W-:Y:S02]  /*28b0*/  LEA R21, R5, R21, 0xc ;  /* 0x0000001505157211 */ /* 0x000fe400078e60ff */
[----:B------:R-:W-:-:S02]  /*28c0*/  SHF.R.U32.HI R2, RZ, 0x1, R2 ;  /* 0x00000001ff027819 */ /* 0x000fc40000011602 */
[C---:B------:R-:W-:Y:S02]  /*28d0*/  LOP3.LUT R23, R49.reuse, 0x7fe00, RZ, 0xc0, !PT ;  /* 0x0007fe0031177812 */ /* 0x040fe400078ec0ff */
[----:B------:R-:W-:Y:S02]  /*28e0*/  LOP3.LUT R49, R49, 0x1f0, RZ, 0xc0, !PT ;  /* 0x000001f031317812 */ /* 0x000fe400078ec0ff */
[----:B------:R-:W-:Y:S02]  /*28f0*/  IADD3 R21, PT, PT, R20, R21, RZ ;  /* 0x0000001514157210 */ /* 0x000fe40007ffe0ff */
[----:B------:R-:W-:Y:S02]  /*2900*/  LOP3.LUT R2, R2, 0xffff, RZ, 0xc0, !PT ;  /* 0x0000ffff02027812 */ /* 0x000fe400078ec0ff */
[----:B------:R-:W-:Y:S02]  /*2910*/  IADD3 R22, PT, PT, R49, R22, R23 ;  /* 0x0000001631167210 */ /* 0x000fe40007ffe017 */
[----:B------:R-:W-:-:S02]  /*2920*/  LEA R21, R2, R21, 0x2 ;  /* 0x0000001502157211 */ /* 0x000fc400078e10ff */
[C---:B------:R-:W-:Y:S02]  /*2930*/  LEA R22, R5.reuse, R22, 0xc ;  /* 0x0000001605167211 */ /* 0x040fe400078e60ff */
[----:B------:R-:W-:Y:S01]  /*2940*/  LOP3.LUT R5, R5, 0x1, RZ, 0x3c, !PT ;  /* 0x0000000105057812 */ /* 0x000fe200078e3cff */
[----:B-----5:R0:W-:Y:S04]  /*2950*/  STS [R21], R92 ;  /* 0x0000005c15007388 */ /* 0x0201e80000000800 */
[----:B------:R0:W-:Y:S04]  /*2960*/  STS [R21+0x200], R93 ;  /* 0x0002005d15007388 */ /* 0x0001e80000000800 */
[----:B------:R0:W-:Y:S04]  /*2970*/  STS [R21+0x400], R94 ;  /* 0x0004005e15007388 */ /* 0x0001e80000000800 */
[----:B------:R0:W-:Y:S04]  /*2980*/  STS [R21+0x600], R95 ;  /* 0x0006005f15007388 */ /* 0x0001e80000000800 */
[----:B------:R0:W-:Y:S01]  /*2990*/  STS.128 [R22], R12 ;  /* 0x0000000c16007388 */ /* 0x0001e20000000c00 */
[----:B------:R-:W-:Y:S06]  /*29a0*/  BAR.SYNC.DEFER_BLOCKING 0x0 ;  /* 0x0000000000007b1d */ /* 0x000fec0000010000 */
.L_x_0:
[----:B------:R-:W-:Y:S01]  /*29b0*/  LEA R109, R7, R48, 0x2 ;  /* 0x00000030076d7211 */ /* 0x000fe200078e10ff */
[----:B------:R-:W-:Y:S01]  /*29c0*/  FFMA R20, R60, R96, R47 ;  /* 0x000000603c147223 */ /* 0x000fe2000000002f */
[----:B------:R-:W-:Y:S01]  /*29d0*/  LEA R108, R0, R51, 0x2 ;  /* 0x00000033006c7211 */ /* 0x000fe200078e10ff */
[C---:B0-----:R-:W-:Y:S01]  /*29e0*/  FFMA R21, R60.reuse, R97, R46 ;  /* 0x000000613c157223 */ /* 0x041fe2000000002e */
[C---:B------:R-:W-:Y:S01]  /*29f0*/  FFMA R22, R60.reuse, R98, R45 ;  /* 0x000000623c167223 */ /* 0x040fe2000000002d */
[----:B------:R-:W-:Y:S01]  /*2a00*/  FFMA R23, R60, R99, R44 ;  /* 0x000000633c177223 */ /* 0x000fe2000000002c */
[----:B------:R3:W0:Y:S01]  /*2a10*/  LDS.128 R48, [R109] ;  /* 0x000000006d307984 */ /* 0x0006220000000c00 */
[----:B------:R-:W1:Y:S01]  /*2a20*/  LDC R2, c[0x0][0x39c] ;  /* 0x0000e700ff027b82 */ /* 0x000e620000000800 */
[----:B------:R-:W-:Y:S01]  /*2a30*/  IADD3 R4, P1, PT, R4, 0x20, RZ ;  /* 0x0000002004047810 */ /* 0x000fe20007f3e0ff */
[C---:B------:R-:W-:Y:S01]  /*2a40*/  FFMA R28, R61.reuse, R96, R28 ;  /* 0x000000603d1c7223 */ /* 0x040fe2000000001c */
[----:B------:R3:W2:Y:S01]  /*2a50*/  LDS.128 R56, [R108] ;  /* 0x000000006c387984 */ /* 0x0006a20000000c00 */
[C---:B------:R-:W-:Y:S01]  /*2a60*/  FFMA R29, R61.reuse, R97, R29 ;  /* 0x000000613d1d7223 */ /* 0x040fe2000000001d */
[C---:B------:R-:W-:Y:S01]  /*2a70*/  FFMA R30, R61.reuse, R98, R30 ;  /* 0x000000623d1e7223 */ /* 0x040fe2000000001e */
[----:B------:R-:W-:Y:S01]  /*2a80*/  FFMA R31, R61, R99, R31 ;  /* 0x000000633d1f7223 */ /* 0x000fe2000000001f */
[----:B------:R3:W4:Y:S01]  /*2a90*/  LDS.128 R52, [R108+0x100] ;  /* 0x000100006c347984 */ /* 0x0007220000000c00 */
[C---:B------:R-:W-:Y:S01]  /*2aa0*/  FFMA R36, R62.reuse, R96, R36 ;  /* 0x000000603e247223 */ /* 0x040fe20000000024 */
[C---:B------:R-:W-:Y:S01]  /*2ab0*/  FFMA R37, R62.reuse, R97, R37 ;  /* 0x000000613e257223 */ /* 0x040fe20000000025 */
[C---:B------:R-:W-:Y:S01]  /*2ac0*/  FFMA R38, R62.reuse, R98, R38 ;  /* 0x000000623e267223 */ /* 0x040fe20000000026 */
[----:B------:R3:W0:Y:S01]  /*2ad0*/  LDS.128 R44, [R109+0x100] ;  /* 0x000100006d2c7984 */ /* 0x0006220000000c00 */
        /* <DEDUP_REMOVED lines=21> */
[----:B------:R-:W-:-:S02]  /*2c30*/  IADD3.X R3, PT, PT, RZ, R3, RZ, P1, !PT ;  /* 0x00000003ff037210 */ /* 0x000fc40000ffe4ff */
[----:B-1----:R-:W-:Y:S01]  /*2c40*/  LEA R6, R2, R6, 0x3 ;  /* 0x0000000602067211 */ /* 0x002fe200078e18ff */
[----:B--234-:R-:W-:Y:S06]  /*2c50*/  @!P0 BRA `(.L_x_1) ;  /* 0xffffffd8007c8947 */ /* 0x01cfec000383ffff */
[----:B------:R-:W1:Y:S01]  /*2c60*/  S2R R3, SR_CTAID.Y ;  /* 0x0000000000037919 */ /* 0x000e620000002600 */
[----:B-----5:R-:W2:Y:S01]  /*2c70*/  LDC.64 R12, c[0x0][0x390] ;  /* 0x0000e400ff0c7b82 */ /* 0x020ea20000000a00 */
[----:B------:R-:W3:Y:S01]  /*2c80*/  S2R R4, SR_CTAID.X ;  /* 0x0000000000047919 */ /* 0x000ee20000002500 */
[----:B-1----:R-:W-:Y:S02]  /*2c90*/  LEA R3, R3, R0, 0x7 ;  /* 0x0000000003037211 */ /* 0x002fe400078e38ff */
[----:B---3--:R-:W-:-:S05]  /*2ca0*/  LEA R7, R4, R7, 0x7 ;  /* 0x0000000704077211 */ /* 0x008fca00078e38ff */
[C---:B------:R-:W-:Y:S01]  /*2cb0*/  IMAD R5, R3.reuse, R2, R7 ;  /* 0x0000000203057224 */ /* 0x040fe200078e0207 */
[----:B------:R-:W-:-:S03]  /*2cc0*/  IADD3 R3, PT, PT, R3, 0x40, RZ ;  /* 0x0000004003037810 */ /* 0x000fc60007ffe0ff */
[----:B--2---:R-:W-:-:S04]  /*2cd0*/  IMAD.WIDE R4, R5, 0x4, R12 ;  /* 0x0000000405047825 */ /* 0x004fc800078e020c */
[----:B------:R-:W-:Y:S01]  /*2ce0*/  IMAD R3, R3, R2, R7 ;  /* 0x0000000203037224 */ /* 0x000fe200078e0207 */
[----:B------:R-:W-:Y:S01]  /*2cf0*/  STG.E.128 desc[UR8][R4.64], R16 ;  /* 0x0000001004007986 */ /* 0x000fe2000c101d08 */
[----:B------:R-:W-:-:S04]  /*2d00*/  IMAD.WIDE R6, R2, 0x4, R4 ;  /* 0x0000000402067825 */ /* 0x000fc800078e0204 */
[----:B------:R-:W-:Y:S01]  /*2d10*/  IMAD.WIDE R12, R3, 0x4, R12 ;  /* 0x00000004030c7825 */ /* 0x000fe200078e020c */
[----:B------:R-:W-:Y:S03]  /*2d20*/  STG.E.128 desc[UR8][R6.64], R24 ;  /* 0x0000001806007986 */ /* 0x000fe6000c101d08 */
[----:B------:R-:W-:-:S04]  /*2d30*/  IMAD.WIDE R8, R2, 0x4, R6 ;  /* 0x0000000402087825 */ /* 0x000fc800078e0206 */
[C---:B------:R-:W-:Y:S01]  /*2d40*/  IMAD.WIDE R14, R2.reuse, 0x4, R12 ;  /* 0x00000004020e7825 */ /* 0x040fe200078e020c */
[----:B------:R-:W-:Y:S03]  /*2d50*/  STG.E.128 desc[UR8][R8.64], R32 ;  /* 0x0000002008007986 */ /* 0x000fe6000c101d08 */
[----:B------:R-:W-:-:S04]  /*2d60*/  IMAD.WIDE R10, R2, 0x4, R8 ;  /* 0x00000004020a7825 */ /* 0x000fc800078e0208 */
[C---:B0-----:R-:W-:Y:S01]  /*2d70*/  IMAD.WIDE R44, R2.reuse, 0x4, R14 ;  /* 0x00000004022c7825 */ /* 0x041fe200078e020e */
[----:B------:R-:W-:Y:S04]  /*2d80*/  STG.E.128 desc[UR8][R10.64], R40 ;  /* 0x000000280a007986 */ /* 0x000fe8000c101d08 */
[----:B------:R-:W-:Y:S01]  /*2d90*/  STG.E.128 desc[UR8][R4.64+0x100], R20 ;  /* 0x0001001404007986 */ /* 0x000fe2000c101d08 */
[----:B------:R-:W-:-:S03]  /*2da0*/  IMAD.WIDE R2, R2, 0x4, R44 ;  /* 0x0000000402027825 */ /* 0x000fc600078e022c */
[----:B------:R-:W-:Y:S04]  /*2db0*/  STG.E.128 desc[UR8][R6.64+0x100], R28 ;  /* 0x0001001c06007986 */ /* 0x000fe8000c101d08 */
        /* <DEDUP_REMOVED lines=9> */
[----:B------:R-:W-:Y:S01]  /*2e50*/  STG.E.128 desc[UR8][R2.64+0x100], R96 ;  /* 0x0001006002007986 */ /* 0x000fe2000c101d08 */
[----:B------:R-:W-:Y:S05]  /*2e60*/  EXIT ;  /* 0x000000000000794d */ /* 0x000fea0003800000 */
.L_x_2:
[----:B------:R-:W-:-:S00]  /*2e70*/  BRA `(.L_x_2) ;  /* 0xfffffffc00fc7947 */ /* 0x000fc0000383ffff */
[----:B------:R-:W-:-:S00]  /*2e80*/  NOP ;  /* 0x0000000000007918 */ /* 0x000fc00000000000 */
[----:B------:R-:W-:-:S00]  /*2e90*/  NOP ;  /* 0x0000000000007918 */ /* 0x000fc00000000000 */
[----:B------:R-:W-:-:S00]  /*2ea0*/  NOP ;  /* 0x0000000000007918 */ /* 0x000fc00000000000 */
[----:B------:R-:W-:-:S00]  /*2eb0*/  NOP ;  /* 0x0000000000007918 */ /* 0x000fc00000000000 */
[----:B------:R-:W-:-:S00]  /*2ec0*/  NOP ;  /* 0x0000000000007918 */ /* 0x000fc00000000000 */
[----:B------:R-:W-:-:S00]  /*2ed0*/  NOP ;  /* 0x0000000000007918 */ /* 0x000fc00000000000 */
[----:B------:R-:W-:-:S00]  /*2ee0*/  NOP ;  /* 0x0000000000007918 */ /* 0x000fc00000000000 */
[----:B------:R-:W-:-:S00]  /*2ef0*/  NOP ;  /* 0x0000000000007918 */ /* 0x000fc00000000000 */
.L_x_8:


//--------------------- .text._Z20gemm_baseline_kernelPfS_S_iii --------------------------
	.section	.text._Z20gemm_baseline_kernelPfS_S_iii,"ax",@progbits
	.align	128
        .global         _Z20gemm_baseline_kernelPfS_S_iii
        .type           _Z20gemm_baseline_kernelPfS_S_iii,@function
        .size           _Z20gemm_baseline_kernelPfS_S_iii,(.L_x_9 - _Z20gemm_baseline_kernelPfS_S_iii)
        .other          _Z20gemm_baseline_kernelPfS_S_iii,@"STO_CUDA_ENTRY STV_DEFAULT"
_Z20gemm_baseline_kernelPfS_S_iii:
.text._Z20gemm_baseline_kernelPfS_S_iii:
[----:B------:R-:W-:Y:S01]  /*0000*/  LDC R1, c[0x0][0x37c] ;  /* 0x0000df00ff017b82 */ /* 0x000fe20000000800 */
[----:B------:R-:W0:Y:S07]  /*0010*/  S2R R5, SR_TID.X ;  /* 0x0000000000057919 */ /* 0x000e2e0000002100 */
[----:B------:R-:W1:Y:S01]  /*0020*/  LDC R19, c[0x0][0x364] ;  /* 0x0000d900ff137b82 */ /* 0x000e620000000800 */
[----:B------:R-:W1:Y:S07]  /*0030*/  S2R R4, SR_TID.Y ;  /* 0x0000000000047919 */ /* 0x000e6e0000002200 */
[----:B------:R-:W0:Y:S08]  /*0040*/  S2UR UR5, SR_CTAID.X ;  /* 0x00000000000579c3 */ /* 0x000e300000002500 */
[----:B------:R-:W0:Y:S08]  /*0050*/  LDC R0, c[0x0][0x360] ;  /* 0x0000d800ff007b82 */ /* 0x000e300000000800 */
[----:B------:R-:W1:Y:S08]  /*0060*/  S2UR UR4, SR_CTAID.Y ;  /* 0x00000000000479c3 */ /* 0x000e700000002600 */
[----:B------:R-:W2:Y:S01]  /*0070*/  LDC.64 R2, c[0x0][0x398] ;  /* 0x0000e600ff027b82 */ /* 0x000ea20000000a00 */
[----:B0-----:R-:W-:-:S02]  /*0080*/  IMAD R0, R0, UR5, R5 ;  /* 0x0000000500007c24 */ /* 0x001fc4000f8e0205 */
[----:B-1----:R-:W-:-:S03]  /*0090*/  IMAD R19, R19, UR4, R4 ;  /* 0x0000000413137c24 */ /* 0x002fc6000f8e0204 */
[----:B--2---:R-:W-:-:S04]  /*00a0*/  ISETP.GE.AND P0, PT, R0, R3, PT ;  /* 0x000000030000720c */ /* 0x004fc80003f06270 */
[----:B------:R-:W-:-:S13]  /*00b0*/  ISETP.GE.OR P0, PT, R19, R2, P0 ;  /* 0x000000021300720c */ /* 0x000fda0000706670 */
[----:B------:R-:W-:Y:S05]  /*00c0*/  @P0 EXIT ;  /* 0x000000000000094d */ /* 0x000fea0003800000 */
[----:B------:R-:W0:Y:S01]  /*00d0*/  LDC R2, c[0x0][0x3a0] ;  /* 0x0000e800ff027b82 */ /* 0x000e220000000800 */
[----:B------:R-:W1:Y:S01]  /*00e0*/  LDCU.64 UR4, c[0x0][0x358] ;  /* 0x00006b00ff0477ac */ /* 0x000e620008000a00 */
[----:B------:R-:W-:Y:S01]  /*00f0*/  HFMA2 R24, -RZ, RZ, 0, 0 ;  /* 0x00000000ff187431 */ /* 0x000fe200000001ff */
[----:B0-----:R-:W-:-:S13]  /*0100*/  ISETP.GE.AND P0, PT, R2, 0x1, PT ;  /* 0x000000010200780c */ /* 0x001fda0003f06270 */
[----:B-1----:R-:W-:Y:S05]  /*0110*/  @!P0 BRA `(.L_x_3) ;  /* 0x0000000400e08947 */ /* 0x002fea0003800000 */
[C---:B------:R-:W-:Y:S01]  /*0120*/  ISETP.GE.U32.AND P1, PT, R2.reuse, 0x8, PT ;  /* 0x000000080200780c */ /* 0x040fe20003f26070 */
[----:B------:R-:W-:Y:S01]  /*0130*/  IMAD R20, R19, R2, RZ ;  /* 0x0000000213147224 */ /* 0x000fe200078e02ff */
[----:B------:R-:W-:Y:S02]  /*0140*/  LOP3.LUT R27, R2, 0x7, RZ, 0xc0, !PT ;  /* 0x00000007021b7812 */ /* 0x000fe400078ec0ff */
[----:B------:R-:W-:Y:S02]  /*0150*/  MOV R24, RZ ;  /* 0x000000ff00187202 */ /* 0x000fe40000000f00 */
[----:B------:R-:W-:Y:S02]  /*0160*/  ISETP.NE.AND P0, PT, R27, RZ, PT ;  /* 0x000000ff1b00720c */ /* 0x000fe40003f05270 */
[----:B------:R-:W-:-:S05]  /*0170*/  MOV R21, RZ ;  /* 0x000000ff00157202 */ /* 0x000fca0000000f00 */
[----:B------:R-:W-:Y:S06]  /*0180*/  @!P1 BRA `(.L_x_4) ;  /* 0x0000000000c49947 */ /* 0x000fec0003800000 */
[----:B------:R-:W0:Y:S01]  /*0190*/  LDC.64 R4, c[0x0][0x380] ;  /* 0x0000e000ff047b82 */ /* 0x000e220000000a00 */
[----:B------:R-:W-:Y:S02]  /*01a0*/  LOP3.LUT R21, R2, 0x7ffffff8, RZ, 0xc0, !PT ;  /* 0x7ffffff802157812 */ /* 0x000fe400078ec0ff */
[----:B------:R-:W-:Y:S02]  /*01b0*/  MOV R24, RZ ;  /* 0x000000ff00187202 */ /* 0x000fe40000000f00 */
[----:B------:R-:W-:Y:S02]  /*01c0*/  MOV R18, R0 ;  /* 0x0000000000127202 */ /* 0x000fe40000000f00 */
[----:B------:R-:W-:Y:S01]  /*01d0*/  IADD3 R22, PT, PT, -R21, RZ, RZ ;  /* 0x000000ff15167210 */ /* 0x000fe20007ffe1ff */
[----:B0-----:R-:W-:-:S03]  /*01e0*/  IMAD.WIDE.U32 R4, R20, 0x4, R4 ;  /* 0x0000000414047825 */ /* 0x001fc600078e0004 */
[----:B------:R-:W-:-:S04]  /*01f0*/  IADD3 R6, P1, PT, R4, 0x10, RZ ;  /* 0x0000001004067810 */ /* 0x000fc80007f3e0ff */
[----:B------:R-:W-:-:S09]  /*0200*/  IADD3.X R7, PT, PT, RZ, R5, RZ, P1, !PT ;  /* 0x00000005ff077210 */ /* 0x000fd20000ffe4ff */
.L_x_5:
[----:B------:R-:W0:Y:S01]  /*0210*/  LDC.64 R16, c[0x0][0x388] ;  /* 0x0000e200ff107b82 */ /* 0x000e220000000a00 */
[----:B------:R-:W-:Y:S02]  /*0220*/  MOV R4, R6 ;  /* 0x0000000600047202 */ /* 0x000fe40000000f00 */
[----:B------:R-:W-:-:S05]  /*0230*/  MOV R5, R7 ;  /* 0x0000000700057202 */ /* 0x000fca0000000f00 */
[----:B------:R-:W2:Y:S04]  /*0240*/  LDG.E R25, desc[UR4][R4.64+-0x10] ;  /* 0xfffff00404197981 */ /* 0x000ea8000c1e1900 */
[----:B------:R-:W3:Y:S04]  /*0250*/  LDG.E R23, desc[UR4][R4.64+-0xc] ;  /* 0xfffff40404177981 */ /* 0x000ee8000c1e1900 */
[----:B------:R-:W4:Y:S04]  /*0260*/  LDG.E R29, desc[UR4][R4.64+-0x8] ;  /* 0xfffff804041d7981 */ /* 0x000f28000c1e1900 */
[----:B------:R-:W5:Y:S01]  /*0270*/  LDG.E R28, desc[UR4][R4.64+-0x4] ;  /* 0xfffffc04041c7981 */ /* 0x000f62000c1e1900 */
[----:B0-----:R-:W-:-:S05]  /*0280*/  IMAD.WIDE R16, R18, 0x4, R16 ;  /* 0x0000000412107825 */ /* 0x001fca00078e0210 */
[----:B------:R0:W2:Y:S01]  /*0290*/  LDG.E R26, desc[UR4][R16.64] ;  /* 0x00000004101a7981 */ /* 0x0000a2000c1e1900 */
[----:B------:R-:W-:-:S04]  /*02a0*/  IMAD.WIDE R14, R3, 0x4, R16 ;  /* 0x00000004030e7825 */ /* 0x000fc800078e0210 */
[C---:B------:R-:W-:Y:S02]  /*02b0*/  IMAD.WIDE R6, R3.reuse, 0x4, R14 ;  /* 0x0000000403067825 */ /* 0x040fe400078e020e */
[----:B------:R-:W3:Y:S02]  /*02c0*/  LDG.E R14, desc[UR4][R14.64] ;  /* 0x000000040e0e7981 */ /* 0x000ee4000c1e1900 */
[C---:B------:R-:W-:Y:S02]  /*02d0*/  IMAD.WIDE R10, R3.reuse, 0x4, R6 ;  /* 0x00000004030a7825 */ /* 0x040fe400078e0206 */
[----:B------:R-:W4:Y:S02]  /*02e0*/  LDG.E R6, desc[UR4][R6.64] ;  /* 0x0000000406067981 */ /* 0x000f24000c1e1900 */
[C---:B------:R-:W-:Y:S02]  /*02f0*/  IMAD.WIDE R8, R3.reuse, 0x4, R10 ;  /* 0x0000000403087825 */ /* 0x040fe400078e020a */
[----:B------:R-:W5:Y:S02]  /*0300*/  LDG.E R10, desc[UR4][R10.64] ;  /* 0x000000040a0a7981 */ /* 0x000f64000c1e1900 */
[----:B------:R-:W-:-:S02]  /*0310*/  IMAD.WIDE R12, R3, 0x4, R8 ;  /* 0x00000004030c7825 */ /* 0x000fc400078e0208 */
[----:B------:R-:W5:Y:S04]  /*0320*/  LDG.E R7, desc[UR4][R4.64] ;  /* 0x0000000404077981 */ /* 0x000f68000c1e1900 */
[----:B------:R-:W5:Y:S01]  /*0330*/  LDG.E R8, desc[UR4][R8.64] ;  /* 0x0000000408087981 */ /* 0x000f62000c1e1900 */
[----:B0-----:R-:W-:-:S03]  /*0340*/  IMAD.WIDE R16, R3, 0x4, R12 ;  /* 0x0000000403107825 */ /* 0x001fc600078e020c */
[----:B------:R-:W5:Y:S04]  /*0350*/  LDG.E R12, desc[UR4][R12.64] ;  /* 0x000000040c0c7981 */ /* 0x000f68000c1e1900 */
[----:B------:R-:W5:Y:S04]  /*0360*/  LDG.E R15, desc[UR4][R16.64] ;  /* 0x00000004100f7981 */ /* 0x000f68000c1e1900 */
[----:B------:R-:W5:Y:S04]  /*0370*/  LDG.E R9, desc[UR4][R4.64+0x4] ;  /* 0x0000040404097981 */ /* 0x000f68000c1e1900 */
[----:B------:R-:W5:Y:S01]  /*0380*/  LDG.E R11, desc[UR4][R4.64+0xc] ;  /* 0x00000c04040b7981 */ /* 0x000f62000c1e1900 */
[----:B--2---:R-:W-:Y:S01]  /*0390*/  FFMA R26, R25, R26, R24 ;  /* 0x0000001a191a7223 */ /* 0x004fe20000000018 */
[----:B------:R-:W-:-:S02]  /*03a0*/  IMAD.WIDE R24, R3, 0x4, R16 ;  /* 0x0000000403187825 */ /* 0x000fc400078e0210 */
[----:B------:R-:W2:Y:S04]  /*03b0*/  LDG.E R16, desc[UR4][R4.64+0x8] ;  /* 0x0000080404107981 */ /* 0x000ea8000c1e1900 */
[----:B------:R-:W2:Y:S01]  /*03c0*/  LDG.E R24, desc[UR4][R24.64] ;  /* 0x0000000418187981 */ /* 0x000ea2000c1e1900 */
[----:B---3--:R-:W-:Y:S01]  /*03d0*/  FFMA R14, R23, R14, R26 ;  /* 0x0000000e170e7223 */ /* 0x008fe2000000001a */
[----:B------:R-:W-:-:S03]  /*03e0*/  IADD3 R22, PT, PT, R22, 0x8, RZ ;  /* 0x0000000816167810 */ /* 0x000fc60007ffe0ff */
[----:B----4-:R-:W-:Y:S01]  /*03f0*/  FFMA R29, R29, R6, R14 ;  /* 0x000000061d1d7223 */ /* 0x010fe2000000000e */
[----:B------:R-:W-:-:S03]  /*0400*/  ISETP.NE.AND P1, PT, R22, RZ, PT ;  /* 0x000000ff1600720c */ /* 0x000fc60003f25270 */
[----:B-----5:R-:W-:Y:S01]  /*0410*/  FFMA R10, R28, R10, R29 ;  /* 0x0000000a1c0a7223 */ /* 0x020fe2000000001d */
[----:B------:R-:W-:-:S03]  /*0420*/  IADD3 R6, P2, PT, R4, 0x20, RZ ;  /* 0x0000002004067810 */ /* 0x000fc60007f5e0ff */
[----:B------:R-:W-:Y:S01]  /*0430*/  FFMA R8, R7, R8, R10 ;  /* 0x0000000807087223 */ /* 0x000fe2000000000a */
[----:B------:R-:W-:Y:S02]  /*0440*/  IADD3.X R7, PT, PT, RZ, R5, RZ, P2, !PT ;  /* 0x00000005ff077210 */ /* 0x000fe400017fe4ff */
[----:B------:R-:W-:Y:S01]  /*0450*/  LEA R18, R3, R18, 0x3 ;  /* 0x0000001203127211 */ /* 0x000fe200078e18ff */
[----:B------:R-:W-:-:S04]  /*0460*/  FFMA R9, R9, R12, R8 ;  /* 0x0000000c09097223 */ /* 0x000fc80000000008 */
[----:B--2---:R-:W-:-:S04]  /*0470*/  FFMA R16, R16, R15, R9 ;  /* 0x0000000f10107223 */ /* 0x004fc80000000009 */
[----:B------:R-:W-:Y:S01]  /*0480*/  FFMA R24, R11, R24, R16 ;  /* 0x000000180b187223 */ /* 0x000fe20000000010 */
[----:B------:R-:W-:Y:S06]  /*0490*/  @P1 BRA `(.L_x_5) ;  /* 0xfffffffc005c1947 */ /* 0x000fec000383ffff */
.L_x_4:
[----:B------:R-:W-:Y:S05]  /*04a0*/  @!P0 BRA `(.L_x_3) ;  /* 0x0000000000fc8947 */ /* 0x000fea0003800000 */
[----:B------:R-:W-:Y:S02]  /*04b0*/  ISETP.GE.U32.AND P1, PT, R27, 0x4, PT ;  /* 0x000000041b00780c */ /* 0x000fe40003f26070 */
[----:B------:R-:W-:-:S04]  /*04c0*/  LOP3.LUT R16, R2, 0x3, RZ, 0xc0, !PT ;  /* 0x0000000302107812 */ /* 0x000fc800078ec0ff */
[----:B------:R-:W-:-:S07]  /*04d0*/  ISETP.NE.AND P0, PT, R16, RZ, PT ;  /* 0x000000ff1000720c */ /* 0x000fce0003f05270 */
[----:B------:R-:W-:Y:S06]  /*04e0*/  @!P1 BRA `(.L_x_6) ;  /* 0x00000000006c9947 */ /* 0x000fec0003800000 */
[----:B------:R-:W0:Y:S01]  /*04f0*/  LDC.64 R6, c[0x0][0x388] ;  /* 0x0000e200ff067b82 */ /* 0x000e220000000a00 */
[----:B------:R-:W1:Y:S01]  /*0500*/  LDCU.64 UR6, c[0x0][0x380] ;  /* 0x00007000ff0677ac */ /* 0x000e620008000a00 */
[----:B------:R-:W-:Y:S01]  /*0510*/  IMAD R9, R21, R3, R0 ;  /* 0x0000000315097224 */ /* 0x000fe200078e0200 */
[CC--:B------:R-:W-:Y:S02]  /*0520*/  IADD3 R5, PT, PT, R20.reuse, R21.reuse, RZ ;  /* 0x0000001514057210 */ /* 0x0c0fe40007ffe0ff */
[----:B------:R-:W-:-:S03]  /*0530*/  IADD3 R10, P1, PT, R20, R21, RZ ;  /* 0x00000015140a7210 */ /* 0x000fc60007f3e0ff */
[----:B------:R-:W2:Y:S01]  /*0540*/  LDC.64 R14, c[0x0][0x380] ;  /* 0x0000e000ff0e7b82 */ /* 0x000ea20000000a00 */
[----:B0-----:R-:W-:-:S04]  /*0550*/  IMAD.WIDE R6, R9, 0x4, R6 ;  /* 0x0000000409067825 */ /* 0x001fc800078e0206 */
[----:B------:R-:W-:Y:S02]  /*0560*/  IMAD.WIDE R8, R3, 0x4, R6 ;  /* 0x0000000403087825 */ /* 0x000fe400078e0206 */
[----:B------:R-:W3:Y:S02]  /*0570*/  LDG.E R6, desc[UR4][R6.64] ;  /* 0x0000000406067981 */ /* 0x000ee4000c1e1900 */
[----:B--2---:R-:W-:Y:S01]  /*0580*/  IMAD.WIDE.U32 R14, R5, 0x4, R14 ;  /* 0x00000004050e7825 */ /* 0x004fe200078e000e */
[----:B------:R-:W-:Y:S02]  /*0590*/  IADD3.X R5, PT, PT, RZ, RZ, RZ, P1, !PT ;  /* 0x000000ffff057210 */ /* 0x000fe40000ffe4ff */
[----:B-1----:R-:W-:-:S03]  /*05a0*/  LEA R4, P1, R10, UR6, 0x2 ;  /* 0x000000060a047c11 */ /* 0x002fc6000f8210ff */
[----:B------:R-:W3:Y:S01]  /*05b0*/  LDG.E R15, desc[UR4][R14.64] ;  /* 0x000000040e0f7981 */ /* 0x000ee2000c1e1900 */
[----:B------:R-:W-:Y:S01]  /*05c0*/  LEA.HI.X R5, R10, UR7, R5, 0x2, P1 ;  /* 0x000000070a057c11 */ /* 0x000fe200088f1405 */
[C---:B------:R-:W-:Y:S02]  /*05d0*/  IMAD.WIDE R10, R3.reuse, 0x4, R8 ;  /* 0x00000004030a7825 */ /* 0x040fe400078e0208 */
[----:B------:R-:W2:Y:S04]  /*05e0*/  LDG.E R8, desc[UR4][R8.64] ;  /* 0x0000000408087981 */ /* 0x000ea8000c1e1900 */
[----:B------:R-:W2:Y:S01]  /*05f0*/  LDG.E R17, desc[UR4][R4.64+0x4] ;  /* 0x0000040404117981 */ /* 0x000ea2000c1e1900 */
[----:B------:R-:W-:-:S03]  /*0600*/  IMAD.WIDE R12, R3, 0x4, R10 ;  /* 0x00000004030c7825 */ /* 0x000fc600078e020a */
[----:B------:R-:W4:Y:S04]  /*0610*/  LDG.E R22, desc[UR4][R10.64] ;  /* 0x000000040a167981 */ /* 0x000f28000c1e1900 */
[----:B------:R-:W4:Y:S04]  /*0620*/  LDG.E R18, desc[UR4][R4.64+0x8] ;  /* 0x0000080404127981 */ /* 0x000f28000c1e1900 */
[----:B------:R-:W5:Y:S04]  /*0630*/  LDG.E R26, desc[UR4][R4.64+0xc] ;  /* 0x00000c04041a7981 */ /* 0x000f68000c1e1900 */
[----:B------:R-:W5:Y:S01]  /*0640*/  LDG.E R12, desc[UR4][R12.64] ;  /* 0x000000040c0c7981 */ /* 0x000f62000c1e1900 */
[----:B------:R-:W-:Y:S01]  /*0650*/  IADD3 R21, PT, PT, R21, 0x4, RZ ;  /* 0x0000000415157810 */ /* 0x000fe20007ffe0ff */
[----:B---3--:R-:W-:-:S04]  /*0660*/  FFMA R24, R15, R6, R24 ;  /* 0x000000060f187223 */ /* 0x008fc80000000018 */
[----:B--2---:R-:W-:-:S04]  /*0670*/  FFMA R17, R17, R8, R24 ;  /* 0x0000000811117223 */ /* 0x004fc80000000018 */
[----:B----4-:R-:W-:-:S04]  /*0680*/  FFMA R17, R18, R22, R17 ;  /* 0x0000001612117223 */ /* 0x010fc80000000011 */
[----:B-----5:R-:W-:-:S07]  /*0690*/  FFMA R24, R26, R12, R17 ;  /* 0x0000000c1a187223 */ /* 0x020fce0000000011 */
.L_x_6:
[----:B------:R-:W-:Y:S05]  /*06a0*/  @!P0 BRA `(.L_x_3) ;  /* 0x00000000007c8947 */ /* 0x000fea0003800000 */
[----:B------:R-:W-:Y:S01]  /*06b0*/  ISETP.NE.AND P1, PT, R16, 0x1, PT ;  /* 0x000000011000780c */ /* 0x000fe20003f25270 */
[----:B------:R-:W0:Y:S01]  /*06c0*/  LDC.64 R12, c[0x0][0x380] ;  /* 0x0000e000ff0c7b82 */ /* 0x000e220000000a00 */
[----:B------:R-:W-:-:S04]  /*06d0*/  LOP3.LUT R2, R2, 0x1, RZ, 0xc0, !PT ;  /* 0x0000000102027812 */ /* 0x000fc800078ec0ff */
[----:B------:R-:W-:-:S03]  /*06e0*/  ISETP.NE.U32.AND P0, PT, R2, 0x1, PT ;  /* 0x000000010200780c */ /* 0x000fc60003f05070 */
[----:B------:R-:W1:Y:S04]  /*06f0*/  LDC.64 R10, c[0x0][0x388] ;  /* 0x0000e200ff0a7b82 */ /* 0x000e680000000a00 */
[CC--:B------:R-:W-:Y:S02]  /*0700*/  @P1 IADD3 R15, PT, PT, R20.reuse, R21.reuse, RZ ;  /* 0x00000015140f1210 */ /* 0x0c0fe40007ffe0ff */
[----:B------:R-:W-:Y:S02]  /*0710*/  @P1 IADD3 R2, P2, PT, R20, R21, RZ ;  /* 0x0000001514021210 */ /* 0x000fe40007f5e0ff */
[----:B------:R-:W2:Y:S02]  /*0720*/  @P1 LDC.64 R4, c[0x0][0x380] ;  /* 0x0000e000ff041b82 */ /* 0x000ea40000000a00 */
[----:B------:R-:W-:-:S06]  /*0730*/  @P1 IADD3.X R14, PT, PT, RZ, RZ, RZ, P2, !PT ;  /* 0x000000ffff0e1210 */ /* 0x000fcc00017fe4ff */
[----:B------:R-:W3:Y:S01]  /*0740*/  LDC.64 R6, c[0x0][0x380] ;  /* 0x0000e000ff067b82 */ /* 0x000ee20000000a00 */
[----:B0-----:R-:W-:-:S04]  /*0750*/  @P1 IMAD.WIDE.U32 R12, R15, 0x4, R12 ;  /* 0x000000040f0c1825 */ /* 0x001fc800078e000c */
[C---:B------:R-:W-:Y:S01]  /*0760*/  @P1 IMAD R15, R21.reuse, R3, R0 ;  /* 0x00000003150f1224 */ /* 0x040fe200078e0200 */
[----:B------:R-:W-:Y:S01]  /*0770*/  @P1 IADD3 R21, PT, PT, R21, 0x2, RZ ;  /* 0x0000000215151810 */ /* 0x000fe20007ffe0ff */
[----:B------:R-:W4:Y:S01]  /*0780*/  @P1 LDG.E R13, desc[UR4][R12.64] ;  /* 0x000000040c0d1981 */ /* 0x000f22000c1e1900 */
[----:B------:R-:W0:Y:S01]  /*0790*/  LDC.64 R8, c[0x0][0x388] ;  /* 0x0000e200ff087b82 */ /* 0x000e220000000a00 */
[----:B-1----:R-:W-:Y:S01]  /*07a0*/  @P1 IMAD.WIDE R10, R15, 0x4, R10 ;  /* 0x000000040f0a1825 */ /* 0x002fe200078e020a */
[----:B------:R-:W-:Y:S02]  /*07b0*/  @!P0 IADD3 R17, PT, PT, R20, R21, RZ ;  /* 0x0000001514118210 */ /* 0x000fe40007ffe0ff */
[----:B--2---:R-:W-:Y:S01]  /*07c0*/  @P1 LEA R4, P2, R2, R4, 0x2 ;  /* 0x0000000402041211 */ /* 0x004fe200078410ff */
[----:B------:R-:W-:-:S03]  /*07d0*/  @!P0 IMAD R21, R21, R3, R0 ;  /* 0x0000000315158224 */ /* 0x000fc600078e0200 */
[----:B------:R-:W-:Y:S01]  /*07e0*/  @P1 LEA.HI.X R5, R2, R5, R14, 0x2, P2 ;  /* 0x0000000502051211 */ /* 0x000fe200010f140e */
[----:B------:R-:W-:Y:S01]  /*07f0*/  @P1 IMAD.WIDE R14, R3, 0x4, R10 ;  /* 0x00000004030e1825 */ /* 0x000fe200078e020a */
[----:B------:R-:W4:Y:S03]  /*0800*/  @P1 LDG.E R2, desc[UR4][R10.64] ;  /* 0x000000040a021981 */ /* 0x000f26000c1e1900 */
[----:B---3--:R-:W-:Y:S01]  /*0810*/  @!P0 IMAD.WIDE.U32 R6, R17, 0x4, R6 ;  /* 0x0000000411068825 */ /* 0x008fe200078e0006 */
[----:B------:R-:W2:Y:S04]  /*0820*/  @P1 LDG.E R5, desc[UR4][R4.64+0x4] ;  /* 0x0000040404051981 */ /* 0x000ea8000c1e1900 */
[----:B------:R-:W2:Y:S01]  /*0830*/  @P1 LDG.E R14, desc[UR4][R14.64] ;  /* 0x000000040e0e1981 */ /* 0x000ea2000c1e1900 */
[----:B0-----:R-:W-:-:S03]  /*0840*/  @!P0 IMAD.WIDE R8, R21, 0x4, R8 ;  /* 0x0000000415088825 */ /* 0x001fc600078e0208 */
[----:B------:R-:W3:Y:S04]  /*0850*/  @!P0 LDG.E R7, desc[UR4][R6.64] ;  /* 0x0000000406078981 */ /* 0x000ee8000c1e1900 */
[----:B------:R-:W3:Y:S01]  /*0860*/  @!P0 LDG.E R8, desc[UR4][R8.64] ;  /* 0x0000000408088981 */ /* 0x000ee2000c1e1900 */
[----:B----4-:R-:W-:-:S04]  /*0870*/  @P1 FFMA R2, R13, R2, R24 ;  /* 0x000000020d021223 */ /* 0x010fc80000000018 */
[----:B--2---:R-:W-:-:S04]  /*0880*/  @P1 FFMA R24, R5, R14, R2 ;  /* 0x0000000e05181223 */ /* 0x004fc80000000002 */
[----:B---3--:R-:W-:-:S07]  /*0890*/  @!P0 FFMA R24, R7, R8, R24 ;  /* 0x0000000807188223 */ /* 0x008fce0000000018 */
.L_x_3:
[----:B------:R-:W0:Y:S01]  /*08a0*/  LDC.64 R4, c[0x0][0x390] ;  /* 0x0000e400ff047b82 */ /* 0x000e220000000a00 */
[----:B------:R-:W-:-:S04]  /*08b0*/  IMAD R3, R19, R3, R0 ;  /* 0x0000000313037224 */ /* 0x000fc800078e0200 */
[----:B0-----:R-:W-:-:S05]  /*08c0*/  IMAD.WIDE R2, R3, 0x4, R4 ;  /* 0x0000000403027825 */ /* 0x001fca00078e0204 */
[----:B------:R-:W-:Y:S01]  /*08d0*/  STG.E desc[UR4][R2.64], R24 ;  /* 0x0000001802007986 */ /* 0x000fe2000c101904 */
[----:B------:R-:W-:Y:S05]  /*08e0*/  EXIT ;  /* 0x000000000000794d */ /* 0x000fea0003800000 */
.L_x_7:
        /* <DEDUP_REMOVED lines=9> */
.L_x_9:


//--------------------- .nv.shared._Z11gemm_kernelILi128ELi8ELi128ELi8ELi8ELb1EEvPfS0_S0_iii --------------------------
	.section	.nv.shared._Z11gemm_kernelILi128ELi8ELi128ELi8ELi8ELb1EEvPfS0_S0_iii,"aw",@nobits
	.sectionflags	@""
	.align	4
.nv.shared._Z11gemm_kernelILi128ELi8ELi128ELi8ELi8ELb1EEvPfS0_S0_iii:
	.zero		17408


//--------------------- .nv.shared.reserved.0     --------------------------
	.section	.nv.shared.reserved.0,"aw",@nobits
	.weak		__nv_reservedSMEM_offset_0_alias
	.size		__nv_reservedSMEM_offset_0_alias, 0, 64
	.other		__nv_reservedSMEM_offset_0_alias,@"STO_CUDA_RESERVED_SHARED STV_DEFAULT"
__nv_reservedSMEM_offset_0_alias:
	.zero		0
	.zero		64


//--------------------- .nv.constant0._Z11gemm_kernelILi128ELi8ELi128ELi8ELi8ELb1EEvPfS0_S0_iii --------------------------
	.section	.nv.constant0._Z11gemm_kernelILi128ELi8ELi128ELi8ELi8ELb1EEvPfS0_S0_iii,"a",@progbits
	.sectionflags	@""
	.align	4
.nv.constant0._Z11gemm_kernelILi128ELi8ELi128ELi8ELi8ELb1EEvPfS0_S0_iii:
	.zero		932


//--------------------- .nv.constant0._Z20gemm_baseline_kernelPfS_S_iii --------------------------
	.section	.nv.constant0._Z20gemm_baseline_kernelPfS_S_iii,"a",@progbits
	.sectionflags	@""
	.align	4
.nv.constant0._Z20gemm_baseline_kernelPfS_S_iii:
	.zero		932


//--------------------- SYMBOLS --------------------------

	.type		.nv.reservedSmem.offset0,@object
	.size		.nv.reservedSmem.offset0,0x4
	.type		.nv.reservedSmem.cap,@object
	.size		.nv.reservedSmem.cap,0x4
